//
// Generated by NVIDIA NVVM Compiler
//
// Compiler Build ID: CL-36424714
// Cuda compilation tools, release 13.0, V13.0.88
// Based on NVVM 20.0.0
//

.version 9.0
.target sm_100
.address_size 64

	// .globl	_Z15pot_prop_kernelPdS_
.func  (.param .align 16 .b8 func_retval0[16]) __internal_trig_reduction_slowpathd
(
	.param .b64 __internal_trig_reduction_slowpathd_param_0
)
;
.global .align 8 .b8 __cudart_i2opi_d[144] = {8, 93, 141, 31, 177, 95, 251, 107, 234, 146, 82, 138, 247, 57, 7, 61, 123, 241, 229, 235, 199, 186, 39, 117, 45, 234, 95, 158, 102, 63, 70, 79, 183, 9, 203, 39, 207, 126, 54, 109, 31, 109, 10, 90, 139, 17, 47, 239, 15, 152, 5, 222, 255, 151, 248, 31, 59, 40, 249, 189, 139, 95, 132, 156, 244, 57, 83, 131, 57, 214, 145, 57, 65, 126, 95, 180, 38, 112, 156, 233, 132, 68, 187, 46, 245, 53, 130, 232, 62, 167, 41, 177, 28, 235, 29, 254, 28, 146, 209, 9, 234, 46, 73, 6, 224, 210, 77, 66, 58, 110, 36, 183, 97, 197, 187, 222, 171, 99, 81, 254, 65, 144, 67, 60, 153, 149, 98, 219, 192, 221, 52, 245, 209, 87, 39, 252, 41, 21, 68, 78, 110, 131, 249, 162};
.global .align 16 .b8 __cudart_sin_cos_coeffs[128] = {70, 210, 176, 44, 241, 229, 90, 190, 146, 227, 172, 105, 227, 29, 199, 62, 161, 98, 219, 25, 160, 1, 42, 191, 24, 8, 17, 17, 17, 17, 129, 63, 84, 85, 85, 85, 85, 85, 197, 191, 0, 0, 0, 0, 0, 0, 0, 0, 0, 0, 0, 0, 0, 0, 0, 0, 100, 129, 253, 32, 131, 255, 168, 189, 40, 133, 239, 193, 167, 238, 33, 62, 217, 230, 6, 142, 79, 126, 146, 190, 233, 188, 221, 25, 160, 1, 250, 62, 71, 93, 193, 22, 108, 193, 86, 191, 81, 85, 85, 85, 85, 85, 165, 63, 0, 0, 0, 0, 0, 0, 224, 191, 0, 0, 0, 0, 0, 0, 240, 63};

.visible .entry _Z15pot_prop_kernelPdS_(
	.param .u64 .ptr .align 1 _Z15pot_prop_kernelPdS__param_0,
	.param .u64 .ptr .align 1 _Z15pot_prop_kernelPdS__param_1
)
{
	.reg .pred 	%p<2>;
	.reg .b32 	%r<6>;
	.reg .b64 	%rd<8>;
	.reg .b64 	%fd<10>;

	ld.param.u64 	%rd1, [_Z15pot_prop_kernelPdS__param_0];
	ld.param.u64 	%rd2, [_Z15pot_prop_kernelPdS__param_1];
	mov.u32 	%r2, %ctaid.x;
	mov.u32 	%r3, %ntid.x;
	mov.u32 	%r4, %tid.x;
	mad.lo.s32 	%r1, %r2, %r3, %r4;
	setp.gt.s32 	%p1, %r1, 1023;
	@%p1 bra 	$L__BB0_2;
	cvta.to.global.u64 	%rd3, %rd1;
	cvta.to.global.u64 	%rd4, %rd2;
	shl.b32 	%r5, %r1, 1;
	mul.wide.s32 	%rd5, %r5, 8;
	add.s64 	%rd6, %rd3, %rd5;
	ld.global.f64 	%fd1, [%rd6];
	ld.global.f64 	%fd2, [%rd6+8];
	add.s64 	%rd7, %rd4, %rd5;
	ld.global.f64 	%fd3, [%rd7];
	ld.global.f64 	%fd4, [%rd7+8];
	mul.f64 	%fd5, %fd1, %fd3;
	mul.f64 	%fd6, %fd2, %fd4;
	sub.f64 	%fd7, %fd5, %fd6;
	mul.f64 	%fd8, %fd1, %fd4;
	fma.rn.f64 	%fd9, %fd2, %fd3, %fd8;
	st.global.f64 	[%rd6], %fd7;
	st.global.f64 	[%rd6+8], %fd9;
$L__BB0_2:
	ret;

}
	// .globl	_Z15kin_prop_kerneliPdS_S_S_S_
.visible .entry _Z15kin_prop_kerneliPdS_S_S_S_(
	.param .u32 _Z15kin_prop_kerneliPdS_S_S_S__param_0,
	.param .u64 .ptr .align 1 _Z15kin_prop_kerneliPdS_S_S_S__param_1,
	.param .u64 .ptr .align 1 _Z15kin_prop_kerneliPdS_S_S_S__param_2,
	.param .u64 .ptr .align 1 _Z15kin_prop_kerneliPdS_S_S_S__param_3,
	.param .u64 .ptr .align 1 _Z15kin_prop_kerneliPdS_S_S_S__param_4,
	.param .u64 .ptr .align 1 _Z15kin_prop_kerneliPdS_S_S_S__param_5
)
{
	.reg .pred 	%p<2>;
	.reg .b32 	%r<24>;
	.reg .b64 	%rd<26>;
	.reg .b64 	%fd<28>;

	ld.param.u32 	%r2, [_Z15kin_prop_kerneliPdS_S_S_S__param_0];
	ld.param.u64 	%rd3, [_Z15kin_prop_kerneliPdS_S_S_S__param_3];
	ld.param.u64 	%rd4, [_Z15kin_prop_kerneliPdS_S_S_S__param_4];
	mov.u32 	%r3, %ctaid.x;
	mov.u32 	%r4, %ntid.x;
	mov.u32 	%r5, %tid.x;
	mad.lo.s32 	%r1, %r3, %r4, %r5;
	setp.gt.s32 	%p1, %r1, 1023;
	@%p1 bra 	$L__BB1_2;
	ld.param.u64 	%rd25, [_Z15kin_prop_kerneliPdS_S_S_S__param_5];
	ld.param.u64 	%rd24, [_Z15kin_prop_kerneliPdS_S_S_S__param_2];
	ld.param.u64 	%rd23, [_Z15kin_prop_kerneliPdS_S_S_S__param_1];
	cvta.to.global.u64 	%rd6, %rd3;
	cvta.to.global.u64 	%rd7, %rd4;
	cvta.to.global.u64 	%rd8, %rd25;
	cvta.to.global.u64 	%rd9, %rd23;
	cvta.to.global.u64 	%rd10, %rd24;
	add.s32 	%r6, %r1, 1;
	shr.s32 	%r7, %r6, 31;
	shr.u32 	%r8, %r7, 22;
	add.s32 	%r9, %r6, %r8;
	and.b32  	%r10, %r9, 2147482624;
	sub.s32 	%r11, %r6, %r10;
	add.s32 	%r12, %r1, 1023;
	shr.s32 	%r13, %r12, 31;
	shr.u32 	%r14, %r13, 22;
	add.s32 	%r15, %r12, %r14;
	and.b32  	%r16, %r15, 2147482624;
	sub.s32 	%r17, %r12, %r16;
	shl.b32 	%r18, %r2, 1;
	mul.wide.s32 	%rd11, %r18, 8;
	add.s64 	%rd12, %rd6, %rd11;
	ld.global.f64 	%fd1, [%rd12];
	ld.global.f64 	%fd2, [%rd12+8];
	shl.b32 	%r19, %r2, 11;
	shl.b32 	%r20, %r1, 1;
	add.s32 	%r21, %r19, %r20;
	mul.wide.s32 	%rd13, %r21, 8;
	add.s64 	%rd14, %rd7, %rd13;
	ld.global.f64 	%fd3, [%rd14];
	ld.global.f64 	%fd4, [%rd14+8];
	add.s64 	%rd15, %rd8, %rd13;
	ld.global.f64 	%fd5, [%rd15];
	ld.global.f64 	%fd6, [%rd15+8];
	mul.wide.s32 	%rd16, %r20, 8;
	add.s64 	%rd17, %rd9, %rd16;
	ld.global.f64 	%fd7, [%rd17];
	ld.global.f64 	%fd8, [%rd17+8];
	shl.b32 	%r22, %r17, 1;
	mul.wide.s32 	%rd18, %r22, 8;
	add.s64 	%rd19, %rd9, %rd18;
	ld.global.f64 	%fd9, [%rd19];
	ld.global.f64 	%fd10, [%rd19+8];
	shl.b32 	%r23, %r11, 1;
	mul.wide.s32 	%rd20, %r23, 8;
	add.s64 	%rd21, %rd9, %rd20;
	ld.global.f64 	%fd11, [%rd21];
	ld.global.f64 	%fd12, [%rd21+8];
	mul.f64 	%fd13, %fd1, %fd7;
	mul.f64 	%fd14, %fd2, %fd8;
	sub.f64 	%fd15, %fd13, %fd14;
	fma.rn.f64 	%fd16, %fd5, %fd9, %fd15;
	mul.f64 	%fd17, %fd6, %fd10;
	sub.f64 	%fd18, %fd16, %fd17;
	fma.rn.f64 	%fd19, %fd3, %fd11, %fd18;
	mul.f64 	%fd20, %fd4, %fd12;
	sub.f64 	%fd21, %fd19, %fd20;
	mul.f64 	%fd22, %fd1, %fd8;
	fma.rn.f64 	%fd23, %fd2, %fd7, %fd22;
	fma.rn.f64 	%fd24, %fd5, %fd10, %fd23;
	fma.rn.f64 	%fd25, %fd6, %fd9, %fd24;
	fma.rn.f64 	%fd26, %fd3, %fd12, %fd25;
	fma.rn.f64 	%fd27, %fd4, %fd11, %fd26;
	add.s64 	%rd22, %rd10, %rd16;
	st.global.f64 	[%rd22], %fd21;
	st.global.f64 	[%rd22+8], %fd27;
$L__BB1_2:
	ret;

}
	// .globl	_Z11copy_kernelPdS_
.visible .entry _Z11copy_kernelPdS_(
	.param .u64 .ptr .align 1 _Z11copy_kernelPdS__param_0,
	.param .u64 .ptr .align 1 _Z11copy_kernelPdS__param_1
)
{
	.reg .pred 	%p<2>;
	.reg .b32 	%r<5>;
	.reg .b64 	%rd<8>;
	.reg .b64 	%fd<2>;

	ld.param.u64 	%rd1, [_Z11copy_kernelPdS__param_0];
	ld.param.u64 	%rd2, [_Z11copy_kernelPdS__param_1];
	mov.u32 	%r2, %ctaid.x;
	mov.u32 	%r3, %ntid.x;
	mov.u32 	%r4, %tid.x;
	mad.lo.s32 	%r1, %r2, %r3, %r4;
	setp.gt.s32 	%p1, %r1, 2047;
	@%p1 bra 	$L__BB2_2;
	cvta.to.global.u64 	%rd3, %rd2;
	cvta.to.global.u64 	%rd4, %rd1;
	mul.wide.s32 	%rd5, %r1, 8;
	add.s64 	%rd6, %rd3, %rd5;
	ld.global.f64 	%fd1, [%rd6];
	add.s64 	%rd7, %rd4, %rd5;
	st.global.f64 	[%rd7], %fd1;
$L__BB2_2:
	ret;

}
	// .globl	_Z15update_u_kernelPdS_d
.visible .entry _Z15update_u_kernelPdS_d(
	.param .u64 .ptr .align 1 _Z15update_u_kernelPdS_d_param_0,
	.param .u64 .ptr .align 1 _Z15update_u_kernelPdS_d_param_1,
	.param .f64 _Z15update_u_kernelPdS_d_param_2
)
{
	.reg .pred 	%p<10>;
	.reg .b32 	%r<27>;
	.reg .b64 	%rd<17>;
	.reg .b64 	%fd<70>;

	ld.param.u64 	%rd2, [_Z15update_u_kernelPdS_d_param_0];
	ld.param.u64 	%rd3, [_Z15update_u_kernelPdS_d_param_1];
	ld.param.f64 	%fd12, [_Z15update_u_kernelPdS_d_param_2];
	mov.u32 	%r10, %ctaid.x;
	mov.u32 	%r11, %ntid.x;
	mov.u32 	%r12, %tid.x;
	mad.lo.s32 	%r1, %r10, %r11, %r12;
	setp.gt.s32 	%p1, %r1, 1023;
	@%p1 bra 	$L__BB3_11;
	cvta.to.global.u64 	%rd4, %rd2;
	mul.wide.s32 	%rd5, %r1, 8;
	add.s64 	%rd6, %rd4, %rd5;
	ld.global.f64 	%fd13, [%rd6];
	mul.f64 	%fd14, %fd13, 0dBFE0000000000000;
	mul.f64 	%fd1, %fd12, %fd14;
	abs.f64 	%fd2, %fd1;
	setp.neu.f64 	%p2, %fd2, 0d7FF0000000000000;
	@%p2 bra 	$L__BB3_3;
	mov.f64 	%fd20, 0d0000000000000000;
	mul.rn.f64 	%fd68, %fd1, %fd20;
	mov.b32 	%r25, 1;
	bra.uni 	$L__BB3_6;
$L__BB3_3:
	mul.f64 	%fd15, %fd1, 0d3FE45F306DC9C883;
	cvt.rni.s32.f64 	%r24, %fd15;
	cvt.rn.f64.s32 	%fd16, %r24;
	fma.rn.f64 	%fd17, %fd16, 0dBFF921FB54442D18, %fd1;
	fma.rn.f64 	%fd18, %fd16, 0dBC91A62633145C00, %fd17;
	fma.rn.f64 	%fd68, %fd16, 0dB97B839A252049C0, %fd18;
	setp.ltu.f64 	%p3, %fd2, 0d41E0000000000000;
	@%p3 bra 	$L__BB3_5;
	{ // callseq 0, 0
	.param .b64 param0;
	st.param.f64 	[param0], %fd1;
	.param .align 16 .b8 retval0[16];
	call.uni (retval0), 
	__internal_trig_reduction_slowpathd, 
	(
	param0
	);
	ld.param.f64 	%fd68, [retval0];
	ld.param.b32 	%r24, [retval0+8];
	} // callseq 0
$L__BB3_5:
	add.s32 	%r25, %r24, 1;
$L__BB3_6:
	setp.neu.f64 	%p4, %fd2, 0d7FF0000000000000;
	shl.b32 	%r15, %r25, 6;
	cvt.u64.u32 	%rd7, %r15;
	and.b64  	%rd8, %rd7, 64;
	mov.u64 	%rd9, __cudart_sin_cos_coeffs;
	add.s64 	%rd10, %rd9, %rd8;
	mul.rn.f64 	%fd21, %fd68, %fd68;
	and.b32  	%r16, %r25, 1;
	setp.eq.b32 	%p5, %r16, 1;
	selp.f64 	%fd22, 0dBDA8FF8320FD8164, 0d3DE5DB65F9785EBA, %p5;
	ld.global.nc.v2.f64 	{%fd23, %fd24}, [%rd10];
	fma.rn.f64 	%fd25, %fd22, %fd21, %fd23;
	fma.rn.f64 	%fd26, %fd25, %fd21, %fd24;
	ld.global.nc.v2.f64 	{%fd27, %fd28}, [%rd10+16];
	fma.rn.f64 	%fd29, %fd26, %fd21, %fd27;
	fma.rn.f64 	%fd30, %fd29, %fd21, %fd28;
	ld.global.nc.v2.f64 	{%fd31, %fd32}, [%rd10+32];
	fma.rn.f64 	%fd33, %fd30, %fd21, %fd31;
	fma.rn.f64 	%fd34, %fd33, %fd21, %fd32;
	fma.rn.f64 	%fd35, %fd34, %fd68, %fd68;
	fma.rn.f64 	%fd36, %fd34, %fd21, 0d3FF0000000000000;
	selp.f64 	%fd37, %fd36, %fd35, %p5;
	and.b32  	%r17, %r25, 2;
	setp.eq.s32 	%p6, %r17, 0;
	mov.f64 	%fd38, 0d0000000000000000;
	sub.f64 	%fd39, %fd38, %fd37;
	selp.f64 	%fd40, %fd37, %fd39, %p6;
	shl.b32 	%r18, %r1, 1;
	cvta.to.global.u64 	%rd11, %rd3;
	mul.wide.s32 	%rd12, %r18, 8;
	add.s64 	%rd1, %rd11, %rd12;
	st.global.f64 	[%rd1], %fd40;
	@%p4 bra 	$L__BB3_8;
	mov.f64 	%fd46, 0d0000000000000000;
	mul.rn.f64 	%fd69, %fd1, %fd46;
	mov.b32 	%r26, 0;
	bra.uni 	$L__BB3_10;
$L__BB3_8:
	mul.f64 	%fd41, %fd1, 0d3FE45F306DC9C883;
	cvt.rni.s32.f64 	%r26, %fd41;
	cvt.rn.f64.s32 	%fd42, %r26;
	fma.rn.f64 	%fd43, %fd42, 0dBFF921FB54442D18, %fd1;
	fma.rn.f64 	%fd44, %fd42, 0dBC91A62633145C00, %fd43;
	fma.rn.f64 	%fd69, %fd42, 0dB97B839A252049C0, %fd44;
	setp.ltu.f64 	%p7, %fd2, 0d41E0000000000000;
	@%p7 bra 	$L__BB3_10;
	{ // callseq 1, 0
	.param .b64 param0;
	st.param.f64 	[param0], %fd1;
	.param .align 16 .b8 retval0[16];
	call.uni (retval0), 
	__internal_trig_reduction_slowpathd, 
	(
	param0
	);
	ld.param.f64 	%fd69, [retval0];
	ld.param.b32 	%r26, [retval0+8];
	} // callseq 1
$L__BB3_10:
	shl.b32 	%r21, %r26, 6;
	cvt.u64.u32 	%rd13, %r21;
	and.b64  	%rd14, %rd13, 64;
	add.s64 	%rd16, %rd9, %rd14;
	mul.rn.f64 	%fd47, %fd69, %fd69;
	and.b32  	%r22, %r26, 1;
	setp.eq.b32 	%p8, %r22, 1;
	selp.f64 	%fd48, 0dBDA8FF8320FD8164, 0d3DE5DB65F9785EBA, %p8;
	ld.global.nc.v2.f64 	{%fd49, %fd50}, [%rd16];
	fma.rn.f64 	%fd51, %fd48, %fd47, %fd49;
	fma.rn.f64 	%fd52, %fd51, %fd47, %fd50;
	ld.global.nc.v2.f64 	{%fd53, %fd54}, [%rd16+16];
	fma.rn.f64 	%fd55, %fd52, %fd47, %fd53;
	fma.rn.f64 	%fd56, %fd55, %fd47, %fd54;
	ld.global.nc.v2.f64 	{%fd57, %fd58}, [%rd16+32];
	fma.rn.f64 	%fd59, %fd56, %fd47, %fd57;
	fma.rn.f64 	%fd60, %fd59, %fd47, %fd58;
	fma.rn.f64 	%fd61, %fd60, %fd69, %fd69;
	fma.rn.f64 	%fd62, %fd60, %fd47, 0d3FF0000000000000;
	selp.f64 	%fd63, %fd62, %fd61, %p8;
	and.b32  	%r23, %r26, 2;
	setp.eq.s32 	%p9, %r23, 0;
	mov.f64 	%fd64, 0d0000000000000000;
	sub.f64 	%fd65, %fd64, %fd63;
	selp.f64 	%fd66, %fd63, %fd65, %p9;
	st.global.f64 	[%rd1+8], %fd66;
$L__BB3_11:
	ret;

}
	// .globl	_Z23update_potential_kernelPdddddddi
.visible .entry _Z23update_potential_kernelPdddddddi(
	.param .u64 .ptr .align 1 _Z23update_potential_kernelPdddddddi_param_0,
	.param .f64 _Z23update_potential_kernelPdddddddi_param_1,
	.param .f64 _Z23update_potential_kernelPdddddddi_param_2,
	.param .f64 _Z23update_potential_kernelPdddddddi_param_3,
	.param .f64 _Z23update_potential_kernelPdddddddi_param_4,
	.param .f64 _Z23update_potential_kernelPdddddddi_param_5,
	.param .f64 _Z23update_potential_kernelPdddddddi_param_6,
	.param .u32 _Z23update_potential_kernelPdddddddi_param_7
)
{
	.reg .pred 	%p<28>;
	.reg .b32 	%r<60>;
	.reg .b64 	%rd<25>;
	.reg .b64 	%fd<192>;

	ld.param.u64 	%rd1, [_Z23update_potential_kernelPdddddddi_param_0];
	ld.param.f64 	%fd40, [_Z23update_potential_kernelPdddddddi_param_1];
	ld.param.f64 	%fd41, [_Z23update_potential_kernelPdddddddi_param_2];
	ld.param.f64 	%fd42, [_Z23update_potential_kernelPdddddddi_param_3];
	ld.param.f64 	%fd43, [_Z23update_potential_kernelPdddddddi_param_4];
	ld.param.f64 	%fd44, [_Z23update_potential_kernelPdddddddi_param_5];
	ld.param.f64 	%fd45, [_Z23update_potential_kernelPdddddddi_param_6];
	ld.param.u32 	%r23, [_Z23update_potential_kernelPdddddddi_param_7];
	mov.u32 	%r24, %ctaid.x;
	mov.u32 	%r25, %ntid.x;
	mov.u32 	%r26, %tid.x;
	mad.lo.s32 	%r1, %r24, %r25, %r26;
	setp.gt.s32 	%p1, %r1, 1023;
	@%p1 bra 	$L__BB4_35;
	cvt.rn.f64.s32 	%fd47, %r1;
	mul.f64 	%fd1, %fd47, 0d3FB9000000000000;
	mov.f64 	%fd191, 0d0000000000000000;
	setp.gt.s32 	%p2, %r23, 1;
	@%p2 bra 	$L__BB4_6;
	setp.eq.s32 	%p6, %r23, 0;
	@%p6 bra 	$L__BB4_35;
	setp.eq.s32 	%p7, %r23, 1;
	@%p7 bra 	$L__BB4_4;
	bra.uni 	$L__BB4_34;
$L__BB4_4:
	mul.f64 	%fd2, %fd1, %fd43;
	abs.f64 	%fd3, %fd2;
	setp.neu.f64 	%p12, %fd3, 0d7FF0000000000000;
	@%p12 bra 	$L__BB4_11;
	mov.f64 	%fd82, 0d0000000000000000;
	mul.rn.f64 	%fd184, %fd2, %fd82;
	mov.b32 	%r53, 1;
	bra.uni 	$L__BB4_14;
$L__BB4_6:
	setp.eq.s32 	%p3, %r23, 2;
	@%p3 bra 	$L__BB4_19;
	setp.eq.s32 	%p4, %r23, 3;
	@%p4 bra 	$L__BB4_20;
	setp.eq.s32 	%p5, %r23, 4;
	@%p5 bra 	$L__BB4_9;
	bra.uni 	$L__BB4_34;
$L__BB4_9:
	mul.f64 	%fd24, %fd1, %fd43;
	abs.f64 	%fd25, %fd24;
	setp.neu.f64 	%p20, %fd25, 0d7FF0000000000000;
	@%p20 bra 	$L__BB4_26;
	mov.f64 	%fd135, 0d0000000000000000;
	mul.rn.f64 	%fd189, %fd24, %fd135;
	mov.b32 	%r58, 1;
	bra.uni 	$L__BB4_29;
$L__BB4_11:
	mul.f64 	%fd77, %fd2, 0d3FE45F306DC9C883;
	cvt.rni.s32.f64 	%r52, %fd77;
	cvt.rn.f64.s32 	%fd78, %r52;
	fma.rn.f64 	%fd79, %fd78, 0dBFF921FB54442D18, %fd2;
	fma.rn.f64 	%fd80, %fd78, 0dBC91A62633145C00, %fd79;
	fma.rn.f64 	%fd184, %fd78, 0dB97B839A252049C0, %fd80;
	setp.ltu.f64 	%p13, %fd3, 0d41E0000000000000;
	@%p13 bra 	$L__BB4_13;
	{ // callseq 3, 0
	.param .b64 param0;
	st.param.f64 	[param0], %fd2;
	.param .align 16 .b8 retval0[16];
	call.uni (retval0), 
	__internal_trig_reduction_slowpathd, 
	(
	param0
	);
	ld.param.f64 	%fd184, [retval0];
	ld.param.b32 	%r52, [retval0+8];
	} // callseq 3
$L__BB4_13:
	add.s32 	%r53, %r52, 1;
$L__BB4_14:
	setp.neu.f64 	%p14, %fd3, 0d7FF0000000000000;
	shl.b32 	%r34, %r53, 6;
	cvt.u64.u32 	%rd6, %r34;
	and.b64  	%rd7, %rd6, 64;
	mov.u64 	%rd8, __cudart_sin_cos_coeffs;
	add.s64 	%rd9, %rd8, %rd7;
	mul.rn.f64 	%fd83, %fd184, %fd184;
	and.b32  	%r35, %r53, 1;
	setp.eq.b32 	%p15, %r35, 1;
	selp.f64 	%fd84, 0dBDA8FF8320FD8164, 0d3DE5DB65F9785EBA, %p15;
	ld.global.nc.v2.f64 	{%fd85, %fd86}, [%rd9];
	fma.rn.f64 	%fd87, %fd84, %fd83, %fd85;
	fma.rn.f64 	%fd88, %fd87, %fd83, %fd86;
	ld.global.nc.v2.f64 	{%fd89, %fd90}, [%rd9+16];
	fma.rn.f64 	%fd91, %fd88, %fd83, %fd89;
	fma.rn.f64 	%fd92, %fd91, %fd83, %fd90;
	ld.global.nc.v2.f64 	{%fd93, %fd94}, [%rd9+32];
	fma.rn.f64 	%fd95, %fd92, %fd83, %fd93;
	fma.rn.f64 	%fd96, %fd95, %fd83, %fd94;
	fma.rn.f64 	%fd97, %fd96, %fd184, %fd184;
	fma.rn.f64 	%fd98, %fd96, %fd83, 0d3FF0000000000000;
	selp.f64 	%fd99, %fd98, %fd97, %p15;
	and.b32  	%r36, %r53, 2;
	setp.eq.s32 	%p16, %r36, 0;
	mov.f64 	%fd100, 0d0000000000000000;
	sub.f64 	%fd101, %fd100, %fd99;
	selp.f64 	%fd102, %fd99, %fd101, %p16;
	mul.f64 	%fd9, %fd40, %fd102;
	@%p14 bra 	$L__BB4_16;
	mov.f64 	%fd108, 0d0000000000000000;
	mul.rn.f64 	%fd185, %fd2, %fd108;
	mov.b32 	%r54, 0;
	bra.uni 	$L__BB4_18;
$L__BB4_16:
	mul.f64 	%fd103, %fd2, 0d3FE45F306DC9C883;
	cvt.rni.s32.f64 	%r54, %fd103;
	cvt.rn.f64.s32 	%fd104, %r54;
	fma.rn.f64 	%fd105, %fd104, 0dBFF921FB54442D18, %fd2;
	fma.rn.f64 	%fd106, %fd104, 0dBC91A62633145C00, %fd105;
	fma.rn.f64 	%fd185, %fd104, 0dB97B839A252049C0, %fd106;
	setp.ltu.f64 	%p17, %fd3, 0d41E0000000000000;
	@%p17 bra 	$L__BB4_18;
	{ // callseq 4, 0
	.param .b64 param0;
	st.param.f64 	[param0], %fd2;
	.param .align 16 .b8 retval0[16];
	call.uni (retval0), 
	__internal_trig_reduction_slowpathd, 
	(
	param0
	);
	ld.param.f64 	%fd185, [retval0];
	ld.param.b32 	%r54, [retval0+8];
	} // callseq 4
$L__BB4_18:
	shl.b32 	%r39, %r54, 6;
	cvt.u64.u32 	%rd10, %r39;
	and.b64  	%rd11, %rd10, 64;
	add.s64 	%rd13, %rd8, %rd11;
	mul.rn.f64 	%fd109, %fd185, %fd185;
	and.b32  	%r40, %r54, 1;
	setp.eq.b32 	%p18, %r40, 1;
	selp.f64 	%fd110, 0dBDA8FF8320FD8164, 0d3DE5DB65F9785EBA, %p18;
	ld.global.nc.v2.f64 	{%fd111, %fd112}, [%rd13];
	fma.rn.f64 	%fd113, %fd110, %fd109, %fd111;
	fma.rn.f64 	%fd114, %fd113, %fd109, %fd112;
	ld.global.nc.v2.f64 	{%fd115, %fd116}, [%rd13+16];
	fma.rn.f64 	%fd117, %fd114, %fd109, %fd115;
	fma.rn.f64 	%fd118, %fd117, %fd109, %fd116;
	ld.global.nc.v2.f64 	{%fd119, %fd120}, [%rd13+32];
	fma.rn.f64 	%fd121, %fd118, %fd109, %fd119;
	fma.rn.f64 	%fd122, %fd121, %fd109, %fd120;
	fma.rn.f64 	%fd123, %fd122, %fd185, %fd185;
	fma.rn.f64 	%fd124, %fd122, %fd109, 0d3FF0000000000000;
	selp.f64 	%fd125, %fd124, %fd123, %p18;
	and.b32  	%r41, %r54, 2;
	setp.eq.s32 	%p19, %r41, 0;
	mov.f64 	%fd126, 0d0000000000000000;
	sub.f64 	%fd127, %fd126, %fd125;
	selp.f64 	%fd128, %fd125, %fd127, %p19;
	fma.rn.f64 	%fd129, %fd41, %fd128, %fd9;
	add.f64 	%fd191, %fd42, %fd129;
	bra.uni 	$L__BB4_34;
$L__BB4_19:
	mul.f64 	%fd76, %fd41, %fd45;
	fma.rn.f64 	%fd191, %fd40, %fd1, %fd76;
	bra.uni 	$L__BB4_34;
$L__BB4_20:
	mul.f64 	%fd16, %fd44, %fd45;
	abs.f64 	%fd17, %fd16;
	setp.neu.f64 	%p8, %fd17, 0d7FF0000000000000;
	@%p8 bra 	$L__BB4_22;
	mov.f64 	%fd53, 0d0000000000000000;
	mul.rn.f64 	%fd187, %fd16, %fd53;
	mov.b32 	%r56, 1;
	bra.uni 	$L__BB4_25;
$L__BB4_22:
	mul.f64 	%fd48, %fd16, 0d3FE45F306DC9C883;
	cvt.rni.s32.f64 	%r55, %fd48;
	cvt.rn.f64.s32 	%fd49, %r55;
	fma.rn.f64 	%fd50, %fd49, 0dBFF921FB54442D18, %fd16;
	fma.rn.f64 	%fd51, %fd49, 0dBC91A62633145C00, %fd50;
	fma.rn.f64 	%fd187, %fd49, 0dB97B839A252049C0, %fd51;
	setp.ltu.f64 	%p9, %fd17, 0d41E0000000000000;
	@%p9 bra 	$L__BB4_24;
	{ // callseq 2, 0
	.param .b64 param0;
	st.param.f64 	[param0], %fd16;
	.param .align 16 .b8 retval0[16];
	call.uni (retval0), 
	__internal_trig_reduction_slowpathd, 
	(
	param0
	);
	ld.param.f64 	%fd187, [retval0];
	ld.param.b32 	%r55, [retval0+8];
	} // callseq 2
$L__BB4_24:
	add.s32 	%r56, %r55, 1;
$L__BB4_25:
	shl.b32 	%r29, %r56, 6;
	cvt.u64.u32 	%rd2, %r29;
	and.b64  	%rd3, %rd2, 64;
	mov.u64 	%rd4, __cudart_sin_cos_coeffs;
	add.s64 	%rd5, %rd4, %rd3;
	mul.rn.f64 	%fd54, %fd187, %fd187;
	and.b32  	%r30, %r56, 1;
	setp.eq.b32 	%p10, %r30, 1;
	selp.f64 	%fd55, 0dBDA8FF8320FD8164, 0d3DE5DB65F9785EBA, %p10;
	ld.global.nc.v2.f64 	{%fd56, %fd57}, [%rd5];
	fma.rn.f64 	%fd58, %fd55, %fd54, %fd56;
	fma.rn.f64 	%fd59, %fd58, %fd54, %fd57;
	ld.global.nc.v2.f64 	{%fd60, %fd61}, [%rd5+16];
	fma.rn.f64 	%fd62, %fd59, %fd54, %fd60;
	fma.rn.f64 	%fd63, %fd62, %fd54, %fd61;
	ld.global.nc.v2.f64 	{%fd64, %fd65}, [%rd5+32];
	fma.rn.f64 	%fd66, %fd63, %fd54, %fd64;
	fma.rn.f64 	%fd67, %fd66, %fd54, %fd65;
	fma.rn.f64 	%fd68, %fd67, %fd187, %fd187;
	fma.rn.f64 	%fd69, %fd67, %fd54, 0d3FF0000000000000;
	selp.f64 	%fd70, %fd69, %fd68, %p10;
	and.b32  	%r31, %r56, 2;
	setp.eq.s32 	%p11, %r31, 0;
	mov.f64 	%fd71, 0d0000000000000000;
	sub.f64 	%fd72, %fd71, %fd70;
	selp.f64 	%fd73, %fd70, %fd72, %p11;
	mul.f64 	%fd74, %fd40, %fd73;
	mul.f64 	%fd75, %fd1, %fd74;
	fma.rn.f64 	%fd191, %fd1, %fd75, %fd42;
	bra.uni 	$L__BB4_34;
$L__BB4_26:
	mul.f64 	%fd130, %fd24, 0d3FE45F306DC9C883;
	cvt.rni.s32.f64 	%r57, %fd130;
	cvt.rn.f64.s32 	%fd131, %r57;
	fma.rn.f64 	%fd132, %fd131, 0dBFF921FB54442D18, %fd24;
	fma.rn.f64 	%fd133, %fd131, 0dBC91A62633145C00, %fd132;
	fma.rn.f64 	%fd189, %fd131, 0dB97B839A252049C0, %fd133;
	setp.ltu.f64 	%p21, %fd25, 0d41E0000000000000;
	@%p21 bra 	$L__BB4_28;
	{ // callseq 5, 0
	.param .b64 param0;
	st.param.f64 	[param0], %fd24;
	.param .align 16 .b8 retval0[16];
	call.uni (retval0), 
	__internal_trig_reduction_slowpathd, 
	(
	param0
	);
	ld.param.f64 	%fd189, [retval0];
	ld.param.b32 	%r57, [retval0+8];
	} // callseq 5
$L__BB4_28:
	add.s32 	%r58, %r57, 1;
$L__BB4_29:
	shl.b32 	%r44, %r58, 6;
	cvt.u64.u32 	%rd14, %r44;
	and.b64  	%rd15, %rd14, 64;
	mov.u64 	%rd16, __cudart_sin_cos_coeffs;
	add.s64 	%rd17, %rd16, %rd15;
	mul.rn.f64 	%fd136, %fd189, %fd189;
	and.b32  	%r45, %r58, 1;
	setp.eq.b32 	%p22, %r45, 1;
	selp.f64 	%fd137, 0dBDA8FF8320FD8164, 0d3DE5DB65F9785EBA, %p22;
	ld.global.nc.v2.f64 	{%fd138, %fd139}, [%rd17];
	fma.rn.f64 	%fd140, %fd137, %fd136, %fd138;
	fma.rn.f64 	%fd141, %fd140, %fd136, %fd139;
	ld.global.nc.v2.f64 	{%fd142, %fd143}, [%rd17+16];
	fma.rn.f64 	%fd144, %fd141, %fd136, %fd142;
	fma.rn.f64 	%fd145, %fd144, %fd136, %fd143;
	ld.global.nc.v2.f64 	{%fd146, %fd147}, [%rd17+32];
	fma.rn.f64 	%fd148, %fd145, %fd136, %fd146;
	fma.rn.f64 	%fd149, %fd148, %fd136, %fd147;
	fma.rn.f64 	%fd150, %fd149, %fd189, %fd189;
	fma.rn.f64 	%fd151, %fd149, %fd136, 0d3FF0000000000000;
	selp.f64 	%fd152, %fd151, %fd150, %p22;
	and.b32  	%r46, %r58, 2;
	setp.eq.s32 	%p23, %r46, 0;
	mov.f64 	%fd153, 0d0000000000000000;
	sub.f64 	%fd154, %fd153, %fd152;
	selp.f64 	%fd155, %fd152, %fd154, %p23;
	mul.f64 	%fd31, %fd40, %fd155;
	mul.f64 	%fd32, %fd44, %fd45;
	abs.f64 	%fd33, %fd32;
	setp.neu.f64 	%p24, %fd33, 0d7FF0000000000000;
	@%p24 bra 	$L__BB4_31;
	mov.f64 	%fd161, 0d0000000000000000;
	mul.rn.f64 	%fd190, %fd32, %fd161;
	mov.b32 	%r59, 0;
	bra.uni 	$L__BB4_33;
$L__BB4_31:
	mul.f64 	%fd156, %fd32, 0d3FE45F306DC9C883;
	cvt.rni.s32.f64 	%r59, %fd156;
	cvt.rn.f64.s32 	%fd157, %r59;
	fma.rn.f64 	%fd158, %fd157, 0dBFF921FB54442D18, %fd32;
	fma.rn.f64 	%fd159, %fd157, 0dBC91A62633145C00, %fd158;
	fma.rn.f64 	%fd190, %fd157, 0dB97B839A252049C0, %fd159;
	setp.ltu.f64 	%p25, %fd33, 0d41E0000000000000;
	@%p25 bra 	$L__BB4_33;
	{ // callseq 6, 0
	.param .b64 param0;
	st.param.f64 	[param0], %fd32;
	.param .align 16 .b8 retval0[16];
	call.uni (retval0), 
	__internal_trig_reduction_slowpathd, 
	(
	param0
	);
	ld.param.f64 	%fd190, [retval0];
	ld.param.b32 	%r59, [retval0+8];
	} // callseq 6
$L__BB4_33:
	shl.b32 	%r49, %r59, 6;
	cvt.u64.u32 	%rd18, %r49;
	and.b64  	%rd19, %rd18, 64;
	add.s64 	%rd21, %rd16, %rd19;
	mul.rn.f64 	%fd162, %fd190, %fd190;
	and.b32  	%r50, %r59, 1;
	setp.eq.b32 	%p26, %r50, 1;
	selp.f64 	%fd163, 0dBDA8FF8320FD8164, 0d3DE5DB65F9785EBA, %p26;
	ld.global.nc.v2.f64 	{%fd164, %fd165}, [%rd21];
	fma.rn.f64 	%fd166, %fd163, %fd162, %fd164;
	fma.rn.f64 	%fd167, %fd166, %fd162, %fd165;
	ld.global.nc.v2.f64 	{%fd168, %fd169}, [%rd21+16];
	fma.rn.f64 	%fd170, %fd167, %fd162, %fd168;
	fma.rn.f64 	%fd171, %fd170, %fd162, %fd169;
	ld.global.nc.v2.f64 	{%fd172, %fd173}, [%rd21+32];
	fma.rn.f64 	%fd174, %fd171, %fd162, %fd172;
	fma.rn.f64 	%fd175, %fd174, %fd162, %fd173;
	fma.rn.f64 	%fd176, %fd175, %fd190, %fd190;
	fma.rn.f64 	%fd177, %fd175, %fd162, 0d3FF0000000000000;
	selp.f64 	%fd178, %fd177, %fd176, %p26;
	and.b32  	%r51, %r59, 2;
	setp.eq.s32 	%p27, %r51, 0;
	mov.f64 	%fd179, 0d0000000000000000;
	sub.f64 	%fd180, %fd179, %fd178;
	selp.f64 	%fd181, %fd178, %fd180, %p27;
	fma.rn.f64 	%fd182, %fd41, %fd181, %fd31;
	add.f64 	%fd191, %fd42, %fd182;
$L__BB4_34:
	cvta.to.global.u64 	%rd22, %rd1;
	mul.wide.s32 	%rd23, %r1, 8;
	add.s64 	%rd24, %rd22, %rd23;
	st.global.f64 	[%rd24], %fd191;
$L__BB4_35:
	ret;

}
.func  (.param .align 16 .b8 func_retval0[16]) __internal_trig_reduction_slowpathd(
	.param .b64 __internal_trig_reduction_slowpathd_param_0
)
{
	.local .align 8 .b8 	__local_depot5[40];
	.reg .b64 	%SP;
	.reg .b64 	%SPL;
	.reg .pred 	%p<10>;
	.reg .b32 	%r<47>;
	.reg .b64 	%rd<74>;
	.reg .b64 	%fd<5>;

	mov.u64 	%SPL, __local_depot5;
	ld.param.f64 	%fd4, [__internal_trig_reduction_slowpathd_param_0];
	add.u64 	%rd1, %SPL, 0;
	{
	.reg .b32 %temp; 
	mov.b64 	{%temp, %r1}, %fd4;
	}
	shr.u32 	%r2, %r1, 20;
	and.b32  	%r3, %r2, 2047;
	setp.eq.s32 	%p1, %r3, 2047;
	mov.b32 	%r46, 0;
	@%p1 bra 	$L__BB5_9;
	add.s32 	%r20, %r3, -1024;
	mov.b64 	%rd20, %fd4;
	shl.b64 	%rd2, %rd20, 11;
	shr.u32 	%r4, %r20, 6;
	sub.s32 	%r45, 15, %r4;
	sub.s32 	%r21, 19, %r4;
	setp.lt.u32 	%p2, %r20, 128;
	selp.b32 	%r6, 18, %r21, %p2;
	setp.ge.s32 	%p3, %r45, %r6;
	mov.b64 	%rd70, 0;
	@%p3 bra 	$L__BB5_4;
	add.s32 	%r23, %r6, %r4;
	neg.s32 	%r43, %r23;
	or.b64  	%rd3, %rd2, -9223372036854775808;
	mov.b64 	%rd70, 0;
	mov.b32 	%r42, 0;
	mov.u64 	%rd25, __cudart_i2opi_d;
	mov.u32 	%r44, %r45;
$L__BB5_3:
	.pragma "nounroll";
	mul.wide.s32 	%rd22, %r42, 8;
	add.s64 	%rd23, %rd1, %rd22;
	mul.wide.s32 	%rd24, %r44, 8;
	add.s64 	%rd26, %rd25, %rd24;
	ld.global.nc.u64 	%rd27, [%rd26];
	{
	.reg .u32 %r0, %r1, %r2, %r3, %alo, %ahi, %blo, %bhi, %clo, %chi;
	mov.b64 	{%alo,%ahi}, %rd27;
	mov.b64 	{%blo,%bhi}, %rd3;
	mov.b64 	{%clo,%chi}, %rd70;
	mad.lo.cc.u32 	%r0, %alo, %blo, %clo;
	madc.hi.cc.u32 	%r1, %alo, %blo, %chi;
	madc.hi.u32 	%r2, %alo, %bhi, 0;
	mad.lo.cc.u32 	%r1, %alo, %bhi, %r1;
	madc.hi.cc.u32 	%r2, %ahi, %blo, %r2;
	madc.hi.u32 	%r3, %ahi, %bhi, 0;
	mad.lo.cc.u32 	%r1, %ahi, %blo, %r1;
	madc.lo.cc.u32 	%r2, %ahi, %bhi, %r2;
	addc.u32 	%r3, %r3, 0;
	mov.b64 	%rd28, {%r0,%r1};
	mov.b64 	%rd70, {%r2,%r3};
	}
	st.local.u64 	[%rd23], %rd28;
	add.s32 	%r44, %r44, 1;
	add.s32 	%r43, %r43, 1;
	add.s32 	%r42, %r42, 1;
	setp.ne.s32 	%p4, %r43, -15;
	mov.u32 	%r45, %r6;
	@%p4 bra 	$L__BB5_3;
$L__BB5_4:
	cvt.s64.s32 	%rd29, %r45;
	cvt.u64.u32 	%rd30, %r4;
	add.s64 	%rd31, %rd30, %rd29;
	shl.b64 	%rd32, %rd31, 3;
	add.s64 	%rd33, %rd1, %rd32;
	st.local.u64 	[%rd33+-120], %rd70;
	and.b32  	%r15, %r2, 63;
	ld.local.u64 	%rd72, [%rd1+16];
	ld.local.u64 	%rd71, [%rd1+24];
	setp.eq.s32 	%p5, %r15, 0;
	@%p5 bra 	$L__BB5_6;
	shl.b64 	%rd34, %rd71, %r15;
	shr.u64 	%rd35, %rd72, 1;
	xor.b32  	%r24, %r15, 63;
	shr.u64 	%rd36, %rd35, %r24;
	or.b64  	%rd71, %rd34, %rd36;
	ld.local.u64 	%rd37, [%rd1+8];
	shl.b64 	%rd38, %rd72, %r15;
	shr.u64 	%rd39, %rd37, 1;
	shr.u64 	%rd40, %rd39, %r24;
	or.b64  	%rd72, %rd38, %rd40;
$L__BB5_6:
	and.b32  	%r25, %r1, -2147483648;
	shr.u64 	%rd41, %rd71, 62;
	cvt.u32.u64 	%r26, %rd41;
	mov.b64 	{%r27, %r28}, %rd71;
	mov.b64 	{%r29, %r30}, %rd72;
	shf.l.wrap.b32 	%r31, %r30, %r27, 2;
	shf.l.wrap.b32 	%r32, %r27, %r28, 2;
	mov.b64 	%rd42, {%r31, %r32};
	shl.b64 	%rd43, %rd72, 2;
	shr.u64 	%rd44, %rd42, 63;
	cvt.u32.u64 	%r33, %rd44;
	add.s32 	%r34, %r33, %r26;
	setp.eq.s32 	%p6, %r25, 0;
	neg.s32 	%r35, %r34;
	selp.b32 	%r46, %r34, %r35, %p6;
	setp.gt.s64 	%p7, %rd42, -1;
	mov.b64 	%rd45, 0;
	{
	.reg .u32 %r0, %r1, %r2, %r3, %a0, %a1, %a2, %a3, %b0, %b1, %b2, %b3;
	mov.b64 	{%a0,%a1}, %rd45;
	mov.b64 	{%a2,%a3}, %rd45;
	mov.b64 	{%b0,%b1}, %rd43;
	mov.b64 	{%b2,%b3}, %rd42;
	sub.cc.u32 	%r0, %a0, %b0;
	subc.cc.u32 	%r1, %a1, %b1;
	subc.cc.u32 	%r2, %a2, %b2;
	subc.u32 	%r3, %a3, %b3;
	mov.b64 	%rd46, {%r0,%r1};
	mov.b64 	%rd47, {%r2,%r3};
	}
	xor.b32  	%r36, %r25, -2147483648;
	selp.b64 	%rd73, %rd42, %rd47, %p7;
	selp.b64 	%rd14, %rd43, %rd46, %p7;
	selp.b32 	%r17, %r25, %r36, %p7;
	clz.b64 	%r37, %rd73;
	cvt.u64.u32 	%rd15, %r37;
	setp.eq.s32 	%p8, %r37, 0;
	@%p8 bra 	$L__BB5_8;
	cvt.u32.u64 	%r38, %rd15;
	and.b32  	%r39, %r38, 63;
	shl.b64 	%rd48, %rd73, %r39;
	shr.u64 	%rd49, %rd14, 1;
	not.b32 	%r40, %r38;
	and.b32  	%r41, %r40, 63;
	shr.u64 	%rd50, %rd49, %r41;
	or.b64  	%rd73, %rd48, %rd50;
$L__BB5_8:
	mov.b64 	%rd51, -3958705157555305931;
	{
	.reg .u32 %r0, %r1, %r2, %r3, %alo, %ahi, %blo, %bhi;
	mov.b64 	{%alo,%ahi}, %rd73;
	mov.b64 	{%blo,%bhi}, %rd51;
	mul.lo.u32 	%r0, %alo, %blo;
	mul.hi.u32 	%r1, %alo, %blo;
	mad.lo.cc.u32 	%r1, %alo, %bhi, %r1;
	madc.hi.u32 	%r2, %alo, %bhi, 0;
	mad.lo.cc.u32 	%r1, %ahi, %blo, %r1;
	madc.hi.cc.u32 	%r2, %ahi, %blo, %r2;
	madc.hi.u32 	%r3, %ahi, %bhi, 0;
	mad.lo.cc.u32 	%r2, %ahi, %bhi, %r2;
	addc.u32 	%r3, %r3, 0;
	mov.b64 	%rd52, {%r0,%r1};
	mov.b64 	%rd53, {%r2,%r3};
	}
	setp.gt.s64 	%p9, %rd53, 0;
	{
	.reg .u32 %r0, %r1, %r2, %r3, %a0, %a1, %a2, %a3, %b0, %b1, %b2, %b3;
	mov.b64 	{%a0,%a1}, %rd52;
	mov.b64 	{%a2,%a3}, %rd53;
	mov.b64 	{%b0,%b1}, %rd52;
	mov.b64 	{%b2,%b3}, %rd53;
	add.cc.u32 	%r0, %a0, %b0;
	addc.cc.u32 	%r1, %a1, %b1;
	addc.cc.u32 	%r2, %a2, %b2;
	addc.u32 	%r3, %a3, %b3;
	mov.b64 	%rd54, {%r0,%r1};
	mov.b64 	%rd55, {%r2,%r3};
	}
	selp.b64 	%rd56, %rd55, %rd53, %p9;
	selp.s64 	%rd57, -1, 0, %p9;
	sub.s64 	%rd58, %rd57, %rd15;
	cvt.u64.u32 	%rd59, %r17;
	shl.b64 	%rd60, %rd59, 32;
	add.s64 	%rd61, %rd56, 1;
	shr.u64 	%rd62, %rd61, 10;
	add.s64 	%rd63, %rd62, 1;
	shr.u64 	%rd64, %rd63, 1;
	shl.b64 	%rd65, %rd58, 52;
	add.s64 	%rd66, %rd65, %rd64;
	add.s64 	%rd67, %rd66, 4602678819172646912;
	or.b64  	%rd68, %rd67, %rd60;
	mov.b64 	%fd4, %rd68;
$L__BB5_9:
	st.param.f64 	[func_retval0], %fd4;
	st.param.b32 	[func_retval0+8], %r46;
	ret;

}


// ===== COMPILED SASS (sm_100) =====

	.target	sm_100

	.elftype	@"ET_EXEC"


//--------------------- .note.nv.tkinfo           --------------------------
	.section	.note.nv.tkinfo,"",@"SHT_NOTE"
	.sectionflags	@"SHF_NOTE_NV_TKINFO"
	.tkinfo
        /*0018*/ 	.word	0x00000002
        /*0030*/ 	.string	""
        /*0030*/ 	.string	"ptxas"
        /*0030*/ 	.string	"Cuda compilation tools, release 13.0, V13.0.88"
        /*0030*/ 	.string	"Build cuda_13.0.r13.0/compiler.36424714_0"
        /*0030*/ 	.string	"-arch sm_100 -m 64 "



//--------------------- .note.nv.cuinfo           --------------------------
	.section	.note.nv.cuinfo,"",@"SHT_NOTE"
	.sectionflags	@"SHF_NOTE_NV_CUINFO"
        /*0018*/ 	.short	0x0002
        /*001a*/ 	.short	0x0064
        /*001c*/ 	.short	0x0082
	.zero		2


//--------------------- .nv.info                  --------------------------
	.section	.nv.info,"",@"SHT_CUDA_INFO"
	.align	4


	//----- nvinfo : EIATTR_REGCOUNT
	.align		4
        /*0000*/ 	.byte	0x04, 0x2f
        /*0002*/ 	.short	(.L_3 - .L_2)
	.align		4
.L_2:
        /*0004*/ 	.word	index@(_Z15pot_prop_kernelPdS_)
        /*0008*/ 	.word	0x00000012


	//----- nvinfo : EIATTR_FRAME_SIZE
	.align		4
.L_3:
        /*000c*/ 	.byte	0x04, 0x11
        /*000e*/ 	.short	(.L_5 - .L_4)
	.align		4
.L_4:
        /*0010*/ 	.word	index@(_Z15pot_prop_kernelPdS_)
        /*0014*/ 	.word	0x00000000


	//----- nvinfo : EIATTR_REGCOUNT
	.align		4
.L_5:
        /*0018*/ 	.byte	0x04, 0x2f
        /*001a*/ 	.short	(.L_7 - .L_6)
	.align		4
.L_6:
        /*001c*/ 	.word	index@(_Z15kin_prop_kerneliPdS_S_S_S_)
        /*0020*/ 	.word	0x00000020


	//----- nvinfo : EIATTR_FRAME_SIZE
	.align		4
.L_7:
        /*0024*/ 	.byte	0x04, 0x11
        /*0026*/ 	.short	(.L_9 - .L_8)
	.align		4
.L_8:
        /*0028*/ 	.word	index@(_Z15kin_prop_kerneliPdS_S_S_S_)
        /*002c*/ 	.word	0x00000000


	//----- nvinfo : EIATTR_REGCOUNT
	.align		4
.L_9:
        /*0030*/ 	.byte	0x04, 0x2f
        /*0032*/ 	.short	(.L_11 - .L_10)
	.align		4
.L_10:
        /*0034*/ 	.word	index@(_Z11copy_kernelPdS_)
        /*0038*/ 	.word	0x0000000a


	//----- nvinfo : EIATTR_FRAME_SIZE
	.align		4
.L_11:
        /*003c*/ 	.byte	0x04, 0x11
        /*003e*/ 	.short	(.L_13 - .L_12)
	.align		4
.L_12:
        /*0040*/ 	.word	index@(_Z11copy_kernelPdS_)
        /*0044*/ 	.word	0x00000000


	//----- nvinfo : EIATTR_REGCOUNT
	.align		4
.L_13:
        /*0048*/ 	.byte	0x04, 0x2f
        /*004a*/ 	.short	(.L_15 - .L_14)
	.align		4
.L_14:
        /*004c*/ 	.word	index@(_Z15update_u_kernelPdS_d)
        /*0050*/ 	.word	0x0000001c


	//----- nvinfo : EIATTR_FRAME_SIZE
	.align		4
.L_15:
        /*0054*/ 	.byte	0x04, 0x11
        /*0056*/ 	.short	(.L_17 - .L_16)
	.align		4
.L_16:
        /*0058*/ 	.word	index@($_Z15update_u_kernelPdS_d$__internal_trig_reduction_slowpathd)
        /*005c*/ 	.word	0x00000028


	//----- nvinfo : EIATTR_FRAME_SIZE
	.align		4
.L_17:
        /*0060*/ 	.byte	0x04, 0x11
        /*0062*/ 	.short	(.L_19 - .L_18)
	.align		4
.L_18:
        /*0064*/ 	.word	index@(_Z15update_u_kernelPdS_d)
        /*0068*/ 	.word	0x00000028


	//----- nvinfo : EIATTR_REGCOUNT
	.align		4
.L_19:
        /*006c*/ 	.byte	0x04, 0x2f
        /*006e*/ 	.short	(.L_21 - .L_20)
	.align		4
.L_20:
        /*0070*/ 	.word	index@(_Z23update_potential_kernelPdddddddi)
        /*0074*/ 	.word	0x0000001e


	//----- nvinfo : EIATTR_FRAME_SIZE
	.align		4
.L_21:
        /*0078*/ 	.byte	0x04, 0x11
        /*007a*/ 	.short	(.L_23 - .L_22)
	.align		4
.L_22:
        /*007c*/ 	.word	index@($_Z23update_potential_kernelPdddddddi$__internal_trig_reduction_slowpathd)
        /*0080*/ 	.word	0x00000028


	//----- nvinfo : EIATTR_FRAME_SIZE
	.align		4
.L_23:
        /*0084*/ 	.byte	0x04, 0x11
        /*0086*/ 	.short	(.L_25 - .L_24)
	.align		4
.L_24:
        /*0088*/ 	.word	index@(_Z23update_potential_kernelPdddddddi)
        /*008c*/ 	.word	0x00000028


	//----- nvinfo : EIATTR_MIN_STACK_SIZE
	.align		4
.L_25:
        /*0090*/ 	.byte	0x04, 0x12
        /*0092*/ 	.short	(.L_27 - .L_26)
	.align		4
.L_26:
        /*0094*/ 	.word	index@(_Z23update_potential_kernelPdddddddi)
        /*0098*/ 	.word	0x00000028


	//----- nvinfo : EIATTR_MIN_STACK_SIZE
	.align		4
.L_27:
        /*009c*/ 	.byte	0x04, 0x12
        /*009e*/ 	.short	(.L_29 - .L_28)
	.align		4
.L_28:
        /*00a0*/ 	.word	index@(_Z15update_u_kernelPdS_d)
        /*00a4*/ 	.word	0x00000028


	//----- nvinfo : EIATTR_MIN_STACK_SIZE
	.align		4
.L_29:
        /*00a8*/ 	.byte	0x04, 0x12
        /*00aa*/ 	.short	(.L_31 - .L_30)
	.align		4
.L_30:
        /*00ac*/ 	.word	index@(_Z11copy_kernelPdS_)
        /*00b0*/ 	.word	0x00000000


	//----- nvinfo : EIATTR_MIN_STACK_SIZE
	.align		4
.L_31:
        /*00b4*/ 	.byte	0x04, 0x12
        /*00b6*/ 	.short	(.L_33 - .L_32)
	.align		4
.L_32:
        /*00b8*/ 	.word	index@(_Z15kin_prop_kerneliPdS_S_S_S_)
        /*00bc*/ 	.word	0x00000000


	//----- nvinfo : EIATTR_MIN_STACK_SIZE
	.align		4
.L_33:
        /*00c0*/ 	.byte	0x04, 0x12
        /*00c2*/ 	.short	(.L_35 - .L_34)
	.align		4
.L_34:
        /*00c4*/ 	.word	index@(_Z15pot_prop_kernelPdS_)
        /*00c8*/ 	.word	0x00000000
.L_35:


//--------------------- .nv.compat                --------------------------
	.section	.nv.compat,"",@"SHT_CUDA_COMPAT_INFO"
	.align	4
        /*0000*/ 	.byte	0x02, 0x09, 0x00, 0x00, 0x02, 0x02, 0x01, 0x00, 0x02, 0x05, 0x05, 0x00, 0x03, 0x07, 0x01, 0x01
        /*0010*/ 	.byte	0x02, 0x03, 0x00, 0x00, 0x02, 0x06, 0x01, 0x00, 0x04, 0x0b, 0x08, 0x00, 0x01, 0x00, 0x00, 0x00
        /*0020*/ 	.byte	0x00, 0x00, 0x00, 0x00


//--------------------- .nv.info._Z23update_potential_kernelPdddddddi --------------------------
	.section	.nv.info._Z23update_potential_kernelPdddddddi,"",@"SHT_CUDA_INFO"
	.sectionflags	@""
	.align	4


	//----- nvinfo : EIATTR_CUDA_API_VERSION
	.align		4
        /*0000*/ 	.byte	0x04, 0x37
        /*0002*/ 	.short	(.L_37 - .L_36)
.L_36:
        /*0004*/ 	.word	0x00000082


	//----- nvinfo : EIATTR_KPARAM_INFO
	.align		4
.L_37:
        /*0008*/ 	.byte	0x04, 0x17
        /*000a*/ 	.short	(.L_39 - .L_38)
.L_38:
        /*000c*/ 	.word	0x00000000
        /*0010*/ 	.short	0x0007
        /*0012*/ 	.short	0x0038
        /*0014*/ 	.byte	0x00, 0xf0, 0x11, 0x00


	//----- nvinfo : EIATTR_KPARAM_INFO
	.align		4
.L_39:
        /*0018*/ 	.byte	0x04, 0x17
        /*001a*/ 	.short	(.L_41 - .L_40)
.L_40:
        /*001c*/ 	.word	0x00000000
        /*0020*/ 	.short	0x0006
        /*0022*/ 	.short	0x0030
        /*0024*/ 	.byte	0x00, 0xf0, 0x21, 0x00


	//----- nvinfo : EIATTR_KPARAM_INFO
	.align		4
.L_41:
        /*0028*/ 	.byte	0x04, 0x17
        /*002a*/ 	.short	(.L_43 - .L_42)
.L_42:
        /*002c*/ 	.word	0x00000000
        /*0030*/ 	.short	0x0005
        /*0032*/ 	.short	0x0028
        /*0034*/ 	.byte	0x00, 0xf0, 0x21, 0x00


	//----- nvinfo : EIATTR_KPARAM_INFO
	.align		4
.L_43:
        /*0038*/ 	.byte	0x04, 0x17
        /*003a*/ 	.short	(.L_45 - .L_44)
.L_44:
        /*003c*/ 	.word	0x00000000
        /*0040*/ 	.short	0x0004
        /*0042*/ 	.short	0x0020
        /*0044*/ 	.byte	0x00, 0xf0, 0x21, 0x00


	//----- nvinfo : EIATTR_KPARAM_INFO
	.align		4
.L_45:
        /*0048*/ 	.byte	0x04, 0x17
        /*004a*/ 	.short	(.L_47 - .L_46)
.L_46:
        /*004c*/ 	.word	0x00000000
        /*0050*/ 	.short	0x0003
        /*0052*/ 	.short	0x0018
        /*0054*/ 	.byte	0x00, 0xf0, 0x21, 0x00


	//----- nvinfo : EIATTR_KPARAM_INFO
	.align		4
.L_47:
        /*0058*/ 	.byte	0x04, 0x17
        /*005a*/ 	.short	(.L_49 - .L_48)
.L_48:
        /*005c*/ 	.word	0x00000000
        /*0060*/ 	.short	0x0002
        /*0062*/ 	.short	0x0010
        /*0064*/ 	.byte	0x00, 0xf0, 0x21, 0x00


	//----- nvinfo : EIATTR_KPARAM_INFO
	.align		4
.L_49:
        /*0068*/ 	.byte	0x04, 0x17
        /*006a*/ 	.short	(.L_51 - .L_50)
.L_50:
        /*006c*/ 	.word	0x00000000
        /*0070*/ 	.short	0x0001
        /*0072*/ 	.short	0x0008
        /*0074*/ 	.byte	0x00, 0xf0, 0x21, 0x00


	//----- nvinfo : EIATTR_KPARAM_INFO
	.align		4
.L_51:
        /*0078*/ 	.byte	0x04, 0x17
        /*007a*/ 	.short	(.L_53 - .L_52)
.L_52:
        /*007c*/ 	.word	0x00000000
        /*0080*/ 	.short	0x0000
        /*0082*/ 	.short	0x0000
        /*0084*/ 	.byte	0x00, 0xf5, 0x21, 0x00


	//----- nvinfo : EIATTR_SPARSE_MMA_MASK
	.align		4
.L_53:
        /*0088*/ 	.byte	0x03, 0x50
        /*008a*/ 	.short	0x0000


	//----- nvinfo : EIATTR_MAXREG_COUNT
	.align		4
        /*008c*/ 	.byte	0x03, 0x1b
        /*008e*/ 	.short	0x00ff


	//----- nvinfo : EIATTR_MERCURY_ISA_VERSION
	.align		4
        /*0090*/ 	.byte	0x03, 0x5f
        /*0092*/ 	.short	0x0101


	//----- nvinfo : EIATTR_VRC_CTA_INIT_COUNT
	.align		4
        /*0094*/ 	.byte	0x02, 0x4a
	.zero		1
	.zero		1


	//----- nvinfo : EIATTR_EXIT_INSTR_OFFSETS
	.align		4
        /*0098*/ 	.byte	0x04, 0x1c
        /*009a*/ 	.short	(.L_55 - .L_54)


	//   ....[0]....
.L_54:
        /*009c*/ 	.word	0x00000070


	//   ....[1]....
        /*00a0*/ 	.word	0x00000100


	//   ....[2]....
        /*00a4*/ 	.word	0x000015a0


	//----- nvinfo : EIATTR_INDIRECT_BRANCH_TARGETS
	.align		4
.L_55:
        /*00a8*/ 	.byte	0x04, 0x34
        /*00aa*/ 	.short	(.L_57 - .L_56)


	//   ....[0]....
.L_56:
        /*00ac*/ 	.word	.L_x_42@srel
        /*00b0*/ 	.short	0x0
        /*00b2*/ 	.short	0x0
        /*00b4*/ 	.word	0x4
        /*00b8*/ 	.word	.L_x_43@srel
        /*00bc*/ 	.word	.L_x_44@srel
        /*00c0*/ 	.word	.L_x_45@srel
        /*00c4*/ 	.word	.L_x_1@srel


	//----- nvinfo : EIATTR_CRS_STACK_SIZE
	.align		4
.L_57:
        /*00c8*/ 	.byte	0x04, 0x1e
        /*00ca*/ 	.short	(.L_59 - .L_58)
.L_58:
        /*00cc*/ 	.word	0x00000000


	//----- nvinfo : EIATTR_CBANK_PARAM_SIZE
	.align		4
.L_59:
        /*00d0*/ 	.byte	0x03, 0x19
        /*00d2*/ 	.short	0x003c


	//----- nvinfo : EIATTR_PARAM_CBANK
	.align		4
        /*00d4*/ 	.byte	0x04, 0x0a
        /*00d6*/ 	.short	(.L_61 - .L_60)
	.align		4
.L_60:
        /*00d8*/ 	.word	index@(.nv.constant0._Z23update_potential_kernelPdddddddi)
        /*00dc*/ 	.short	0x0380
        /*00de*/ 	.short	0x003c


	//----- nvinfo : EIATTR_SW_WAR
	.align		4
.L_61:
        /*00e0*/ 	.byte	0x04, 0x36
        /*00e2*/ 	.short	(.L_63 - .L_62)
.L_62:
        /*00e4*/ 	.word	0x00000008
.L_63:


//--------------------- .nv.info._Z15update_u_kernelPdS_d --------------------------
	.section	.nv.info._Z15update_u_kernelPdS_d,"",@"SHT_CUDA_INFO"
	.sectionflags	@""
	.align	4


	//----- nvinfo : EIATTR_CUDA_API_VERSION
	.align		4
        /*0000*/ 	.byte	0x04, 0x37
        /*0002*/ 	.short	(.L_65 - .L_64)
.L_64:
        /*0004*/ 	.word	0x00000082


	//----- nvinfo : EIATTR_KPARAM_INFO
	.align		4
.L_65:
        /*0008*/ 	.byte	0x04, 0x17
        /*000a*/ 	.short	(.L_67 - .L_66)
.L_66:
        /*000c*/ 	.word	0x00000000
        /*0010*/ 	.short	0x0002
        /*0012*/ 	.short	0x0010
        /*0014*/ 	.byte	0x00, 0xf0, 0x21, 0x00


	//----- nvinfo : EIATTR_KPARAM_INFO
	.align		4
.L_67:
        /*0018*/ 	.byte	0x04, 0x17
        /*001a*/ 	.short	(.L_69 - .L_68)
.L_68:
        /*001c*/ 	.word	0x00000000
        /*0020*/ 	.short	0x0001
        /*0022*/ 	.short	0x0008
        /*0024*/ 	.byte	0x00, 0xf5, 0x21, 0x00


	//----- nvinfo : EIATTR_KPARAM_INFO
	.align		4
.L_69:
        /*0028*/ 	.byte	0x04, 0x17
        /*002a*/ 	.short	(.L_71 - .L_70)
.L_70:
        /*002c*/ 	.word	0x00000000
        /*0030*/ 	.short	0x0000
        /*0032*/ 	.short	0x0000
        /*0034*/ 	.byte	0x00, 0xf5, 0x21, 0x00


	//----- nvinfo : EIATTR_SPARSE_MMA_MASK
	.align		4
.L_71:
        /*0038*/ 	.byte	0x03, 0x50
        /*003a*/ 	.short	0x0000


	//----- nvinfo : EIATTR_MAXREG_COUNT
	.align		4
        /*003c*/ 	.byte	0x03, 0x1b
        /*003e*/ 	.short	0x00ff


	//----- nvinfo : EIATTR_MERCURY_ISA_VERSION
	.align		4
        /*0040*/ 	.byte	0x03, 0x5f
        /*0042*/ 	.short	0x0101


	//----- nvinfo : EIATTR_VRC_CTA_INIT_COUNT
	.align		4
        /*0044*/ 	.byte	0x02, 0x4a
	.zero		1
	.zero		1


	//----- nvinfo : EIATTR_EXIT_INSTR_OFFSETS
	.align		4
        /*0048*/ 	.byte	0x04, 0x1c
        /*004a*/ 	.short	(.L_73 - .L_72)


	//   ....[0]....
.L_72:
        /*004c*/ 	.word	0x00000070


	//   ....[1]....
        /*0050*/ 	.word	0x00000890


	//----- nvinfo : EIATTR_CRS_STACK_SIZE
	.align		4
.L_73:
        /*0054*/ 	.byte	0x04, 0x1e
        /*0056*/ 	.short	(.L_75 - .L_74)
.L_74:
        /*0058*/ 	.word	0x00000000


	//----- nvinfo : EIATTR_CBANK_PARAM_SIZE
	.align		4
.L_75:
        /*005c*/ 	.byte	0x03, 0x19
        /*005e*/ 	.short	0x0018


	//----- nvinfo : EIATTR_PARAM_CBANK
	.align		4
        /*0060*/ 	.byte	0x04, 0x0a
        /*0062*/ 	.short	(.L_77 - .L_76)
	.align		4
.L_76:
        /*0064*/ 	.word	index@(.nv.constant0._Z15update_u_kernelPdS_d)
        /*0068*/ 	.short	0x0380
        /*006a*/ 	.short	0x0018


	//----- nvinfo : EIATTR_SW_WAR
	.align		4
.L_77:
        /*006c*/ 	.byte	0x04, 0x36
        /*006e*/ 	.short	(.L_79 - .L_78)
.L_78:
        /*0070*/ 	.word	0x00000008
.L_79:


//--------------------- .nv.info._Z11copy_kernelPdS_ --------------------------
	.section	.nv.info._Z11copy_kernelPdS_,"",@"SHT_CUDA_INFO"
	.sectionflags	@""
	.align	4


	//----- nvinfo : EIATTR_CUDA_API_VERSION
	.align		4
        /*0000*/ 	.byte	0x04, 0x37
        /*0002*/ 	.short	(.L_81 - .L_80)
.L_80:
        /*0004*/ 	.word	0x00000082


	//----- nvinfo : EIATTR_KPARAM_INFO
	.align		4
.L_81:
        /*0008*/ 	.byte	0x04, 0x17
        /*000a*/ 	.short	(.L_83 - .L_82)
.L_82:
        /*000c*/ 	.word	0x00000000
        /*0010*/ 	.short	0x0001
        /*0012*/ 	.short	0x0008
        /*0014*/ 	.byte	0x00, 0xf5, 0x21, 0x00


	//----- nvinfo : EIATTR_KPARAM_INFO
	.align		4
.L_83:
        /*0018*/ 	.byte	0x04, 0x17
        /*001a*/ 	.short	(.L_85 - .L_84)
.L_84:
        /*001c*/ 	.word	0x00000000
        /*0020*/ 	.short	0x0000
        /*0022*/ 	.short	0x0000
        /*0024*/ 	.byte	0x00, 0xf5, 0x21, 0x00


	//----- nvinfo : EIATTR_SPARSE_MMA_MASK
	.align		4
.L_85:
        /*0028*/ 	.byte	0x03, 0x50
        /*002a*/ 	.short	0x0000


	//----- nvinfo : EIATTR_MAXREG_COUNT
	.align		4
        /*002c*/ 	.byte	0x03, 0x1b
        /*002e*/ 	.short	0x00ff


	//----- nvinfo : EIATTR_MERCURY_ISA_VERSION
	.align		4
        /*0030*/ 	.byte	0x03, 0x5f
        /*0032*/ 	.short	0x0101


	//----- nvinfo : EIATTR_VRC_CTA_INIT_COUNT
	.align		4
        /*0034*/ 	.byte	0x02, 0x4a
	.zero		1
	.zero		1


	//----- nvinfo : EIATTR_EXIT_INSTR_OFFSETS
	.align		4
        /*0038*/ 	.byte	0x04, 0x1c
        /*003a*/ 	.short	(.L_87 - .L_86)


	//   ....[0]....
.L_86:
        /*003c*/ 	.word	0x00000060


	//   ....[1]....
        /*0040*/ 	.word	0x000000e0


	//----- nvinfo : EIATTR_CBANK_PARAM_SIZE
	.align		4
.L_87:
        /*0044*/ 	.byte	0x03, 0x19
        /*0046*/ 	.short	0x0010


	//----- nvinfo : EIATTR_PARAM_CBANK
	.align		4
        /*0048*/ 	.byte	0x04, 0x0a
        /*004a*/ 	.short	(.L_89 - .L_88)
	.align		4
.L_88:
        /*004c*/ 	.word	index@(.nv.constant0._Z11copy_kernelPdS_)
        /*0050*/ 	.short	0x0380
        /*0052*/ 	.short	0x0010


	//----- nvinfo : EIATTR_SW_WAR
	.align		4
.L_89:
        /*0054*/ 	.byte	0x04, 0x36
        /*0056*/ 	.short	(.L_91 - .L_90)
.L_90:
        /*0058*/ 	.word	0x00000008
.L_91:


//--------------------- .nv.info._Z15kin_prop_kerneliPdS_S_S_S_ --------------------------
	.section	.nv.info._Z15kin_prop_kerneliPdS_S_S_S_,"",@"SHT_CUDA_INFO"
	.sectionflags	@""
	.align	4


	//----- nvinfo : EIATTR_CUDA_API_VERSION
	.align		4
        /*0000*/ 	.byte	0x04, 0x37
        /*0002*/ 	.short	(.L_93 - .L_92)
.L_92:
        /*0004*/ 	.word	0x00000082


	//----- nvinfo : EIATTR_KPARAM_INFO
	.align		4
.L_93:
        /*0008*/ 	.byte	0x04, 0x17
        /*000a*/ 	.short	(.L_95 - .L_94)
.L_94:
        /*000c*/ 	.word	0x00000000
        /*0010*/ 	.short	0x0005
        /*0012*/ 	.short	0x0028
        /*0014*/ 	.byte	0x00, 0xf5, 0x21, 0x00


	//----- nvinfo : EIATTR_KPARAM_INFO
	.align		4
.L_95:
        /*0018*/ 	.byte	0x04, 0x17
        /*001a*/ 	.short	(.L_97 - .L_96)
.L_96:
        /*001c*/ 	.word	0x00000000
        /*0020*/ 	.short	0x0004
        /*0022*/ 	.short	0x0020
        /*0024*/ 	.byte	0x00, 0xf5, 0x21, 0x00


	//----- nvinfo : EIATTR_KPARAM_INFO
	.align		4
.L_97:
        /*0028*/ 	.byte	0x04, 0x17
        /*002a*/ 	.short	(.L_99 - .L_98)
.L_98:
        /*002c*/ 	.word	0x00000000
        /*0030*/ 	.short	0x0003
        /*0032*/ 	.short	0x0018
        /*0034*/ 	.byte	0x00, 0xf5, 0x21, 0x00


	//----- nvinfo : EIATTR_KPARAM_INFO
	.align		4
.L_99:
        /*0038*/ 	.byte	0x04, 0x17
        /*003a*/ 	.short	(.L_101 - .L_100)
.L_100:
        /*003c*/ 	.word	0x00000000
        /*0040*/ 	.short	0x0002
        /*0042*/ 	.short	0x0010
        /*0044*/ 	.byte	0x00, 0xf5, 0x21, 0x00


	//----- nvinfo : EIATTR_KPARAM_INFO
	.align		4
.L_101:
        /*0048*/ 	.byte	0x04, 0x17
        /*004a*/ 	.short	(.L_103 - .L_102)
.L_102:
        /*004c*/ 	.word	0x00000000
        /*0050*/ 	.short	0x0001
        /*0052*/ 	.short	0x0008
        /*0054*/ 	.byte	0x00, 0xf5, 0x21, 0x00


	//----- nvinfo : EIATTR_KPARAM_INFO
	.align		4
.L_103:
        /*0058*/ 	.byte	0x04, 0x17
        /*005a*/ 	.short	(.L_105 - .L_104)
.L_104:
        /*005c*/ 	.word	0x00000000
        /*0060*/ 	.short	0x0000
        /*0062*/ 	.short	0x0000
        /*0064*/ 	.byte	0x00, 0xf0, 0x11, 0x00


	//----- nvinfo : EIATTR_SPARSE_MMA_MASK
	.align		4
.L_105:
        /*0068*/ 	.byte	0x03, 0x50
        /*006a*/ 	.short	0x0000


	//----- nvinfo : EIATTR_MAXREG_COUNT
	.align		4
        /*006c*/ 	.byte	0x03, 0x1b
        /*006e*/ 	.short	0x00ff


	//----- nvinfo : EIATTR_MERCURY_ISA_VERSION
	.align		4
        /*0070*/ 	.byte	0x03, 0x5f
        /*0072*/ 	.short	0x0101


	//----- nvinfo : EIATTR_VRC_CTA_INIT_COUNT
	.align		4
        /*0074*/ 	.byte	0x02, 0x4a
	.zero		1
	.zero		1


	//----- nvinfo : EIATTR_EXIT_INSTR_OFFSETS
	.align		4
        /*0078*/ 	.byte	0x04, 0x1c
        /*007a*/ 	.short	(.L_107 - .L_106)


	//   ....[0]....
.L_106:
        /*007c*/ 	.word	0x00000060


	//   ....[1]....
        /*0080*/ 	.word	0x000003e0


	//----- nvinfo : EIATTR_CBANK_PARAM_SIZE
	.align		4
.L_107:
        /*0084*/ 	.byte	0x03, 0x19
        /*0086*/ 	.short	0x0030


	//----- nvinfo : EIATTR_PARAM_CBANK
	.align		4
        /*0088*/ 	.byte	0x04, 0x0a
        /*008a*/ 	.short	(.L_109 - .L_108)
	.align		4
.L_108:
        /*008c*/ 	.word	index@(.nv.constant0._Z15kin_prop_kerneliPdS_S_S_S_)
        /*0090*/ 	.short	0x0380
        /*0092*/ 	.short	0x0030


	//----- nvinfo : EIATTR_SW_WAR
	.align		4
.L_109:
        /*0094*/ 	.byte	0x04, 0x36
        /*0096*/ 	.short	(.L_111 - .L_110)
.L_110:
        /*0098*/ 	.word	0x00000008
.L_111:


//--------------------- .nv.info._Z15pot_prop_kernelPdS_ --------------------------
	.section	.nv.info._Z15pot_prop_kernelPdS_,"",@"SHT_CUDA_INFO"
	.sectionflags	@""
	.align	4


	//----- nvinfo : EIATTR_CUDA_API_VERSION
	.align		4
        /*0000*/ 	.byte	0x04, 0x37
        /*0002*/ 	.short	(.L_113 - .L_112)
.L_112:
        /*0004*/ 	.word	0x00000082


	//----- nvinfo : EIATTR_KPARAM_INFO
	.align		4
.L_113:
        /*0008*/ 	.byte	0x04, 0x17
        /*000a*/ 	.short	(.L_115 - .L_114)
.L_114:
        /*000c*/ 	.word	0x00000000
        /*0010*/ 	.short	0x0001
        /*0012*/ 	.short	0x0008
        /*0014*/ 	.byte	0x00, 0xf5, 0x21, 0x00


	//----- nvinfo : EIATTR_KPARAM_INFO
	.align		4
.L_115:
        /*0018*/ 	.byte	0x04, 0x17
        /*001a*/ 	.short	(.L_117 - .L_116)
.L_116:
        /*001c*/ 	.word	0x00000000
        /*0020*/ 	.short	0x0000
        /*0022*/ 	.short	0x0000
        /*0024*/ 	.byte	0x00, 0xf5, 0x21, 0x00


	//----- nvinfo : EIATTR_SPARSE_MMA_MASK
	.align		4
.L_117:
        /*0028*/ 	.byte	0x03, 0x50
        /*002a*/ 	.short	0x0000


	//----- nvinfo : EIATTR_MAXREG_COUNT
	.align		4
        /*002c*/ 	.byte	0x03, 0x1b
        /*002e*/ 	.short	0x00ff


	//----- nvinfo : EIATTR_MERCURY_ISA_VERSION
	.align		4
        /*0030*/ 	.byte	0x03, 0x5f
        /*0032*/ 	.short	0x0101


	//----- nvinfo : EIATTR_VRC_CTA_INIT_COUNT
	.align		4
        /*0034*/ 	.byte	0x02, 0x4a
	.zero		1
	.zero		1


	//----- nvinfo : EIATTR_EXIT_INSTR_OFFSETS
	.align		4
        /*0038*/ 	.byte	0x04, 0x1c
        /*003a*/ 	.short	(.L_119 - .L_118)


	//   ....[0]....
.L_118:
        /*003c*/ 	.word	0x00000060


	//   ....[1]....
        /*0040*/ 	.word	0x00000170


	//----- nvinfo : EIATTR_CBANK_PARAM_SIZE
	.align		4
.L_119:
        /*0044*/ 	.byte	0x03, 0x19
        /*0046*/ 	.short	0x0010


	//----- nvinfo : EIATTR_PARAM_CBANK
	.align		4
        /*0048*/ 	.byte	0x04, 0x0a
        /*004a*/ 	.short	(.L_121 - .L_120)
	.align		4
.L_120:
        /*004c*/ 	.word	index@(.nv.constant0._Z15pot_prop_kernelPdS_)
        /*0050*/ 	.short	0x0380
        /*0052*/ 	.short	0x0010


	//----- nvinfo : EIATTR_SW_WAR
	.align		4
.L_121:
        /*0054*/ 	.byte	0x04, 0x36
        /*0056*/ 	.short	(.L_123 - .L_122)
.L_122:
        /*0058*/ 	.word	0x00000008
.L_123:


//--------------------- .nv.callgraph             --------------------------
	.section	.nv.callgraph,"",@"SHT_CUDA_CALLGRAPH"
	.align	4
	.sectionentsize	8
	.align		4
        /*0000*/ 	.word	0x00000000
	.align		4
        /*0004*/ 	.word	0xffffffff
	.align		4
        /*0008*/ 	.word	0x00000000
	.align		4
        /*000c*/ 	.word	0xfffffffe
	.align		4
        /*0010*/ 	.word	0x00000000
	.align		4
        /*0014*/ 	.word	0xfffffffd
	.align		4
        /*0018*/ 	.word	0x00000000
	.align		4
        /*001c*/ 	.word	0xfffffffc


//--------------------- .nv.constant4             --------------------------
	.section	.nv.constant4,"a",@progbits
	.align	8
	.align		8
.nv.constant4:
        /*0000*/ 	.dword	__cudart_i2opi_d
	.align		8
        /*0008*/ 	.dword	__cudart_sin_cos_coeffs


//--------------------- .nv.constant2._Z23update_potential_kernelPdddddddi --------------------------
	.section	.nv.constant2._Z23update_potential_kernelPdddddddi,"a",@progbits
	.sectionflags	@""
	.align	4
.nv.constant2._Z23update_potential_kernelPdddddddi:
        /*0000*/ 	.byte	0x10, 0x11, 0x00, 0x00, 0x70, 0x11, 0x00, 0x00, 0x40, 0x09, 0x00, 0x00, 0x70, 0x15, 0x00, 0x00


//--------------------- .text._Z23update_potential_kernelPdddddddi --------------------------
	.section	.text._Z23update_potential_kernelPdddddddi,"ax",@progbits
	.align	128
        .global         _Z23update_potential_kernelPdddddddi
        .type           _Z23update_potential_kernelPdddddddi,@function
        .size           _Z23update_potential_kernelPdddddddi,(.L_x_47 - _Z23update_potential_kernelPdddddddi)
        .other          _Z23update_potential_kernelPdddddddi,@"STO_CUDA_ENTRY STV_DEFAULT"
_Z23update_potential_kernelPdddddddi:
.text._Z23update_potential_kernelPdddddddi:
[----:B------:R-:W0:Y:S01]  /*0000*/  LDC R1, c[0x0][0x37c] ;  /* 0x0000df00ff017b82 */ /* 0x000e220000000800 */
[----:B------:R-:W1:Y:S07]  /*0010*/  S2R R3, SR_TID.X ;  /* 0x0000000000037919 */ /* 0x000e6e0000002100 */
[----:B------:R-:W1:Y:S01]  /*0020*/  S2UR UR4, SR_CTAID.X ;  /* 0x00000000000479c3 */ /* 0x000e620000002500 */
[----:B0-----:R-:W-:-:S07]  /*0030*/  VIADD R1, R1, 0xffffffd8 ;  /* 0xffffffd801017836 */ /* 0x001fce0000000000 */
[----:B------:R-:W1:Y:S02]  /*0040*/  LDC R16, c[0x0][0x360] ;  /* 0x0000d800ff107b82 */ /* 0x000e640000000800 */
[----:B-1----:R-:W-:-:S05]  /*0050*/  IMAD R16, R16, UR4, R3 ;  /* 0x0000000410107c24 */ /* 0x002fca000f8e0203 */
[----:B------:R-:W-:-:S13]  /*0060*/  ISETP.GT.AND P0, PT, R16, 0x3ff, PT ;  /* 0x000003ff1000780c */ /* 0x000fda0003f04270 */
[----:B------:R-:W-:Y:S05]  /*0070*/  @P0 EXIT ;  /* 0x000000000000094d */ /* 0x000fea0003800000 */
[----:B------:R-:W0:Y:S01]  /*0080*/  LDC R0, c[0x0][0x3b8] ;  /* 0x0000ee00ff007b82 */ /* 0x000e220000000800 */
[----:B------:R-:W1:Y:S01]  /*0090*/  I2F.F64 R10, R16 ;  /* 0x00000010000a7312 */ /* 0x000e620000201c00 */
[----:B------:R-:W2:Y:S01]  /*00a0*/  LDCU.64 UR4, c[0x0][0x358] ;  /* 0x00006b00ff0477ac */ /* 0x000ea20008000a00 */
[----:B------:R-:W-:Y:S01]  /*00b0*/  CS2R R2, SRZ ;  /* 0x0000000000027805 */ /* 0x000fe2000001ff00 */
[----:B-1----:R-:W-:Y:S01]  /*00c0*/  DMUL R10, R10, 0.09765625 ;  /* 0x3fb900000a0a7828 */ /* 0x002fe20000000000 */
[----:B0-----:R-:W-:-:S13]  /*00d0*/  ISETP.GT.AND P0, PT, R0, 0x1, PT ;  /* 0x000000010000780c */ /* 0x001fda0003f04270 */
[----:B--2---:R-:W-:Y:S05]  /*00e0*/  @P0 BRA `(.L_x_0) ;  /* 0x0000000400fc0947 */ /* 0x004fea0003800000 */
[----:B------:R-:W-:-:S13]  /*00f0*/  ISETP.NE.AND P0, PT, R0, RZ, PT ;  /* 0x000000ff0000720c */ /* 0x000fda0003f05270 */
[----:B------:R-:W-:Y:S05]  /*0100*/  @!P0 EXIT ;  /* 0x000000000000894d */ /* 0x000fea0003800000 */
[----:B------:R-:W-:-:S13]  /*0110*/  ISETP.NE.AND P0, PT, R0, 0x1, PT ;  /* 0x000000010000780c */ /* 0x000fda0003f05270 */
[----:B------:R-:W-:Y:S05]  /*0120*/  @P0 BRA `(.L_x_1) ;  /* 0x0000001400100947 */ /* 0x000fea0003800000 */
[----:B------:R-:W0:Y:S01]  /*0130*/  LDCU.64 UR6, c[0x0][0x3a0] ;  /* 0x00007400ff0677ac */ /* 0x000e220008000a00 */
[----:B------:R-:W-:Y:S01]  /*0140*/  BSSY.RECONVERGENT B0, `(.L_x_2) ;  /* 0x000001e000007945 */ /* 0x000fe20003800200 */
[----:B0-----:R-:W-:-:S08]  /*0150*/  DMUL R10, R10, UR6 ;  /* 0x000000060a0a7c28 */ /* 0x001fd00008000000 */
[----:B------:R-:W-:-:S14]  /*0160*/  DSETP.NEU.AND P0, PT, |R10|, +INF , PT ;  /* 0x7ff000000a00742a */ /* 0x000fdc0003f0d200 */
[----:B------:R-:W-:Y:S01]  /*0170*/  @!P0 DMUL R2, RZ, R10 ;  /* 0x0000000aff028228 */ /* 0x000fe20000000000 */
[----:B------:R-:W-:Y:S01]  /*0180*/  @!P0 IMAD.MOV.U32 R0, RZ, RZ, 0x1 ;  /* 0x00000001ff008424 */ /* 0x000fe200078e00ff */
[----:B------:R-:W-:Y:S09]  /*0190*/  @!P0 BRA `(.L_x_3) ;  /* 0x0000000000608947 */ /* 0x000ff20003800000 */
[----:B------:R-:W-:Y:S01]  /*01a0*/  UMOV UR6, 0x6dc9c883 ;  /* 0x6dc9c88300067882 */ /* 0x000fe20000000000 */
[----:B------:R-:W-:Y:S01]  /*01b0*/  UMOV UR7, 0x3fe45f30 ;  /* 0x3fe45f3000077882 */ /* 0x000fe20000000000 */
[C---:B------:R-:W-:Y:S01]  /*01c0*/  DSETP.GE.AND P0, PT, |R10|.reuse, 2.14748364800000000000e+09, PT ;  /* 0x41e000000a00742a */ /* 0x040fe20003f06200 */
[----:B------:R-:W-:Y:S01]  /*01d0*/  BSSY.RECONVERGENT B1, `(.L_x_4) ;  /* 0x0000013000017945 */ /* 0x000fe20003800200 */
[----:B------:R-:W-:Y:S01]  /*01e0*/  DMUL R4, R10, UR6 ;  /* 0x000000060a047c28 */ /* 0x000fe20008000000 */
[----:B------:R-:W-:Y:S01]  /*01f0*/  UMOV UR6, 0x54442d18 ;  /* 0x54442d1800067882 */ /* 0x000fe20000000000 */
[----:B------:R-:W-:-:S04]  /*0200*/  UMOV UR7, 0x3ff921fb ;  /* 0x3ff921fb00077882 */ /* 0x000fc80000000000 */
[----:B------:R-:W0:Y:S08]  /*0210*/  F2I.F64 R0, R4 ;  /* 0x0000000400007311 */ /* 0x000e300000301100 */
[----:B0-----:R-:W0:Y:S02]  /*0220*/  I2F.F64 R2, R0 ;  /* 0x0000000000027312 */ /* 0x001e240000201c00 */
[----:B0-----:R-:W-:Y:S01]  /*0230*/  DFMA R6, R2, -UR6, R10 ;  /* 0x8000000602067c2b */ /* 0x001fe2000800000a */
[----:B------:R-:W-:Y:S01]  /*0240*/  UMOV UR6, 0x33145c00 ;  /* 0x33145c0000067882 */ /* 0x000fe20000000000 */
[----:B------:R-:W-:-:S06]  /*0250*/  UMOV UR7, 0x3c91a626 ;  /* 0x3c91a62600077882 */ /* 0x000fcc0000000000 */
[----:B------:R-:W-:Y:S01]  /*0260*/  DFMA R6, R2, -UR6, R6 ;  /* 0x8000000602067c2b */ /* 0x000fe20008000006 */
[----:B------:R-:W-:Y:S01]  /*0270*/  UMOV UR6, 0x252049c0 ;  /* 0x252049c000067882 */ /* 0x000fe20000000000 */
[----:B------:R-:W-:-:S06]  /*0280*/  UMOV UR7, 0x397b839a ;  /* 0x397b839a00077882 */ /* 0x000fcc0000000000 */
[----:B------:R-:W-:Y:S01]  /*0290*/  DFMA R2, R2, -UR6, R6 ;  /* 0x8000000602027c2b */ /* 0x000fe20008000006 */
[----:B------:R-:W-:Y:S10]  /*02a0*/  @!P0 BRA `(.L_x_5) ;  /* 0x0000000000148947 */ /* 0x000ff40003800000 */
[----:B------:R-:W-:Y:S01]  /*02b0*/  IMAD.MOV.U32 R4, RZ, RZ, R10 ;  /* 0x000000ffff047224 */ /* 0x000fe200078e000a */
[----:B------:R-:W-:Y:S01]  /*02c0*/  MOV R18, 0x2f0 ;  /* 0x000002f000127802 */ /* 0x000fe20000000f00 */
[----:B------:R-:W-:-:S07]  /*02d0*/  IMAD.MOV.U32 R17, RZ, RZ, R11 ;  /* 0x000000ffff117224 */ /* 0x000fce00078e000b */
[----:B------:R-:W-:Y:S05]  /*02e0*/  CALL.REL.NOINC `($_Z23update_potential_kernelPdddddddi$__internal_trig_reduction_slowpathd) ;  /* 0x0000001000b07944 */ /* 0x000fea0003c00000 */
[----:B------:R-:W-:-:S07]  /*02f0*/  IMAD.MOV.U32 R0, RZ, RZ, R4 ;  /* 0x000000ffff007224 */ /* 0x000fce00078e0004 */
.L_x_5:
[----:B------:R-:W-:Y:S05]  /*0300*/  BSYNC.RECONVERGENT B1 ;  /* 0x0000000000017941 */ /* 0x000fea0003800200 */
.L_x_4:
[----:B------:R-:W-:-:S07]  /*0310*/  VIADD R0, R0, 0x1 ;  /* 0x0000000100007836 */ /* 0x000fce0000000000 */
.L_x_3:
[----:B------:R-:W-:Y:S05]  /*0320*/  BSYNC.RECONVERGENT B0 ;  /* 0x0000000000007941 */ /* 0x000fea0003800200 */
.L_x_2:
[----:B------:R-:W0:Y:S01]  /*0330*/  LDCU.64 UR6, c[0x4][0x8] ;  /* 0x01000100ff0677ac */ /* 0x000e220008000a00 */
[----:B------:R-:W-:-:S05]  /*0340*/  IMAD.SHL.U32 R4, R0, 0x40, RZ ;  /* 0x0000004000047824 */ /* 0x000fca00078e00ff */
[----:B------:R-:W-:-:S04]  /*0350*/  LOP3.LUT R4, R4, 0x40, RZ, 0xc0, !PT ;  /* 0x0000004004047812 */ /* 0x000fc800078ec0ff */
[----:B0-----:R-:W-:-:S05]  /*0360*/  IADD3 R18, P0, PT, R4, UR6, RZ ;  /* 0x0000000604127c10 */ /* 0x001fca000ff1e0ff */
[----:B------:R-:W-:Y:S01]  /*0370*/  IMAD.X R19, RZ, RZ, UR7, P0 ;  /* 0x00000007ff137e24 */ /* 0x000fe200080e06ff */
[----:B------:R-:W-:Y:S01]  /*0380*/  LOP3.LUT R8, R0, 0x1, RZ, 0xc0, !PT ;  /* 0x0000000100087812 */ /* 0x000fe200078ec0ff */
[----:B------:R-:W-:Y:S01]  /*0390*/  IMAD.MOV.U32 R24, RZ, RZ, 0x20fd8164 ;  /* 0x20fd8164ff187424 */ /* 0x000fe200078e00ff */
[----:B------:R-:W0:Y:S02]  /*03a0*/  LDCU.64 UR6, c[0x0][0x388] ;  /* 0x00007100ff0677ac */ /* 0x000e240008000a00 */
[----:B------:R-:W2:Y:S04]  /*03b0*/  LDG.E.128.CONSTANT R4, desc[UR4][R18.64] ;  /* 0x0000000412047981 */ /* 0x000ea8000c1e9d00 */
[----:B------:R-:W3:Y:S04]  /*03c0*/  LDG.E.128.CONSTANT R12, desc[UR4][R18.64+0x10] ;  /* 0x00001004120c7981 */ /* 0x000ee8000c1e9d00 */
[----:B------:R-:W4:Y:S01]  /*03d0*/  LDG.E.128.CONSTANT R20, desc[UR4][R18.64+0x20] ;  /* 0x0000200412147981 */ /* 0x000f22000c1e9d00 */
[----:B------:R-:W-:Y:S01]  /*03e0*/  IMAD.MOV.U32 R17, RZ, RZ, 0x3da8ff83 ;  /* 0x3da8ff83ff117424 */ /* 0x000fe200078e00ff */
[----:B------:R-:W-:Y:S01]  /*03f0*/  ISETP.NE.U32.AND P0, PT, R8, 0x1, PT ;  /* 0x000000010800780c */ /* 0x000fe20003f05070 */
[----:B------:R-:W-:Y:S01]  /*0400*/  DMUL R8, R2, R2 ;  /* 0x0000000202087228 */ /* 0x000fe20000000000 */
[----:B------:R-:W-:Y:S01]  /*0410*/  BSSY.RECONVERGENT B0, `(.L_x_6) ;  /* 0x000002b000007945 */ /* 0x000fe20003800200 */
[----:B------:R-:W-:Y:S01]  /*0420*/  DSETP.NEU.AND P1, PT, |R10|, +INF , PT ;  /* 0x7ff000000a00742a */ /* 0x000fe20003f2d200 */
[----:B------:R-:W-:-:S02]  /*0430*/  FSEL R24, R24, -8.06006814911005101289e+34, !P0 ;  /* 0xf9785eba18187808 */ /* 0x000fc40004000000 */
[----:B------:R-:W-:-:S06]  /*0440*/  FSEL R25, -R17, 0.11223486810922622681, !P0 ;  /* 0x3de5db6511197808 */ /* 0x000fcc0004000100 */
[----:B--2---:R-:W-:-:S08]  /*0450*/  DFMA R4, R8, R24, R4 ;  /* 0x000000180804722b */ /* 0x004fd00000000004 */
[----:B------:R-:W-:-:S08]  /*0460*/  DFMA R4, R8, R4, R6 ;  /* 0x000000040804722b */ /* 0x000fd00000000006 */
[----:B---3--:R-:W-:-:S08]  /*0470*/  DFMA R4, R8, R4, R12 ;  /* 0x000000040804722b */ /* 0x008fd0000000000c */
[----:B------:R-:W-:-:S08]  /*0480*/  DFMA R4, R8, R4, R14 ;  /* 0x000000040804722b */ /* 0x000fd0000000000e */
[----:B----4-:R-:W-:-:S08]  /*0490*/  DFMA R4, R8, R4, R20 ;  /* 0x000000040804722b */ /* 0x010fd00000000014 */
[----:B------:R-:W-:-:S08]  /*04a0*/  DFMA R4, R8, R4, R22 ;  /* 0x000000040804722b */ /* 0x000fd00000000016 */
[----:B------:R-:W-:Y:S02]  /*04b0*/  DFMA R2, R4, R2, R2 ;  /* 0x000000020402722b */ /* 0x000fe40000000002 */
[----:B------:R-:W-:-:S10]  /*04c0*/  DFMA R4, R8, R4, 1 ;  /* 0x3ff000000804742b */ /* 0x000fd40000000004 */
[----:B------:R-:W-:Y:S02]  /*04d0*/  FSEL R4, R4, R2, !P0 ;  /* 0x0000000204047208 */ /* 0x000fe40004000000 */
[----:B------:R-:W-:Y:S02]  /*04e0*/  FSEL R5, R5, R3, !P0 ;  /* 0x0000000305057208 */ /* 0x000fe40004000000 */
[----:B------:R-:W-:Y:S01]  /*04f0*/  LOP3.LUT P0, RZ, R0, 0x2, RZ, 0xc0, !PT ;  /* 0x0000000200ff7812 */ /* 0x000fe2000780c0ff */
[----:B------:R-:W-:-:S03]  /*0500*/  @!P1 IMAD.MOV.U32 R0, RZ, RZ, RZ ;  /* 0x000000ffff009224 */ /* 0x000fc600078e00ff */
[----:B------:R-:W-:-:S10]  /*0510*/  DADD R2, RZ, -R4 ;  /* 0x00000000ff027229 */ /* 0x000fd40000000804 */
[----:B------:R-:W-:Y:S02]  /*0520*/  FSEL R8, R4, R2, !P0 ;  /* 0x0000000204087208 */ /* 0x000fe40004000000 */
[----:B------:R-:W-:Y:S01]  /*0530*/  FSEL R9, R5, R3, !P0 ;  /* 0x0000000305097208 */ /* 0x000fe20004000000 */
[----:B------:R-:W-:-:S05]  /*0540*/  @!P1 DMUL R2, RZ, R10 ;  /* 0x0000000aff029228 */ /* 0x000fca0000000000 */
[----:B0-----:R-:W-:Y:S01]  /*0550*/  DMUL R8, R8, UR6 ;  /* 0x0000000608087c28 */ /* 0x001fe20008000000 */
[----:B------:R-:W-:Y:S10]  /*0560*/  @!P1 BRA `(.L_x_7) ;  /* 0x0000000000549947 */ /* 0x000ff40003800000 */
[----:B------:R-:W-:Y:S01]  /*0570*/  UMOV UR6, 0x6dc9c883 ;  /* 0x6dc9c88300067882 */ /* 0x000fe20000000000 */
[----:B------:R-:W-:Y:S01]  /*0580*/  UMOV UR7, 0x3fe45f30 ;  /* 0x3fe45f3000077882 */ /* 0x000fe20000000000 */
[C---:B------:R-:W-:Y:S02]  /*0590*/  DSETP.GE.AND P0, PT, |R10|.reuse, 2.14748364800000000000e+09, PT ;  /* 0x41e000000a00742a */ /* 0x040fe40003f06200 */
        /* <DEDUP_REMOVED lines=18> */
.L_x_7:
[----:B------:R-:W-:Y:S05]  /*06c0*/  BSYNC.RECONVERGENT B0 ;  /* 0x0000000000007941 */ /* 0x000fea0003800200 */
.L_x_6:
[----:B------:R-:W0:Y:S01]  /*06d0*/  LDCU.64 UR6, c[0x4][0x8] ;  /* 0x01000100ff0677ac */ /* 0x000e220008000a00 */
[C---:B------:R-:W-:Y:S01]  /*06e0*/  IMAD.SHL.U32 R4, R0.reuse, 0x40, RZ ;  /* 0x0000004000047824 */ /* 0x040fe200078e00ff */
[----:B------:R-:W-:Y:S01]  /*06f0*/  LOP3.LUT R10, R0, 0x1, RZ, 0xc0, !PT ;  /* 0x00000001000a7812 */ /* 0x000fe200078ec0ff */
[----:B------:R-:W-:Y:S01]  /*0700*/  IMAD.MOV.U32 R24, RZ, RZ, 0x20fd8164 ;  /* 0x20fd8164ff187424 */ /* 0x000fe200078e00ff */
[----:B------:R-:W1:Y:S02]  /*0710*/  LDCU.128 UR8, c[0x0][0x390] ;  /* 0x00007200ff0877ac */ /* 0x000e640008000c00 */
[----:B------:R-:W-:-:S04]  /*0720*/  LOP3.LUT R4, R4, 0x40, RZ, 0xc0, !PT ;  /* 0x0000004004047812 */ /* 0x000fc800078ec0ff */
[----:B0-----:R-:W-:-:S05]  /*0730*/  IADD3 R18, P0, PT, R4, UR6, RZ ;  /* 0x0000000604127c10 */ /* 0x001fca000ff1e0ff */
[----:B------:R-:W-:-:S05]  /*0740*/  IMAD.X R19, RZ, RZ, UR7, P0 ;  /* 0x00000007ff137e24 */ /* 0x000fca00080e06ff */
[----:B------:R-:W2:Y:S04]  /*0750*/  LDG.E.128.CONSTANT R4, desc[UR4][R18.64] ;  /* 0x0000000412047981 */ /* 0x000ea8000c1e9d00 */
[----:B------:R-:W3:Y:S04]  /*0760*/  LDG.E.128.CONSTANT R12, desc[UR4][R18.64+0x10] ;  /* 0x00001004120c7981 */ /* 0x000ee8000c1e9d00 */
[----:B------:R-:W4:Y:S01]  /*0770*/  LDG.E.128.CONSTANT R20, desc[UR4][R18.64+0x20] ;  /* 0x0000200412147981 */ /* 0x000f22000c1e9d00 */
[----:B------:R-:W-:Y:S01]  /*0780*/  IMAD.MOV.U32 R17, RZ, RZ, 0x3da8ff83 ;  /* 0x3da8ff83ff117424 */ /* 0x000fe200078e00ff */
[----:B------:R-:W-:Y:S01]  /*0790*/  ISETP.NE.U32.AND P0, PT, R10, 0x1, PT ;  /* 0x000000010a00780c */ /* 0x000fe20003f05070 */
[----:B------:R-:W-:-:S03]  /*07a0*/  DMUL R10, R2, R2 ;  /* 0x00000002020a7228 */ /* 0x000fc60000000000 */
[----:B------:R-:W-:Y:S02]  /*07b0*/  FSEL R24, R24, -8.06006814911005101289e+34, !P0 ;  /* 0xf9785eba18187808 */ /* 0x000fe40004000000 */
        /* <DEDUP_REMOVED lines=11> */
[----:B------:R-:W-:-:S04]  /*0870*/  LOP3.LUT P0, RZ, R0, 0x2, RZ, 0xc0, !PT ;  /* 0x0000000200ff7812 */ /* 0x000fc8000780c0ff */
[----:B------:R-:W-:-:S10]  /*0880*/  DADD R2, RZ, -R4 ;  /* 0x00000000ff027229 */ /* 0x000fd40000000804 */
[----:B------:R-:W-:Y:S02]  /*0890*/  FSEL R2, R4, R2, !P0 ;  /* 0x0000000204027208 */ /* 0x000fe40004000000 */
[----:B------:R-:W-:-:S06]  /*08a0*/  FSEL R3, R5, R3, !P0 ;  /* 0x0000000305037208 */ /* 0x000fcc0004000000 */
[----:B-1----:R-:W-:-:S08]  /*08b0*/  DFMA R8, R2, UR8, R8 ;  /* 0x0000000802087c2b */ /* 0x002fd00008000008 */
[----:B------:R-:W-:Y:S01]  /*08c0*/  DADD R2, R8, UR10 ;  /* 0x0000000a08027e29 */ /* 0x000fe20008000000 */
[----:B------:R-:W-:Y:S10]  /*08d0*/  BRA `(.L_x_1) ;  /* 0x0000000c00247947 */ /* 0x000ff40003800000 */
.L_x_0:
[----:B------:R-:W-:-:S05]  /*08e0*/  IMAD.MOV.U32 R5, RZ, RZ, -0x2 ;  /* 0xfffffffeff057424 */ /* 0x000fca00078e00ff */
[----:B------:R-:W-:-:S05]  /*08f0*/  VIADDMNMX.U32 R0, R0, R5, 0x3, PT ;  /* 0x0000000300007446 */ /* 0x000fca0003800005 */
[----:B------:R-:W-:-:S04]  /*0900*/  IMAD.SHL.U32 R0, R0, 0x4, RZ ;  /* 0x0000000400007824 */ /* 0x000fc800078e00ff */
[----:B------:R-:W0:Y:S02]  /*0910*/  LDC R4, c[0x2][R0] ;  /* 0x0080000000047b82 */ /* 0x000e240000000800 */
[----:B0-----:R-:W-:-:S04]  /*0920*/  SHF.R.S32.HI R5, RZ, 0x1f, R4 ;  /* 0x0000001fff057819 */ /* 0x001fc80000011404 */
.L_x_42:
[----:B------:R-:W-:Y:S05]  /*0930*/  BRX R4 -0x940                                                                                (*"BRANCH_TARGETS .L_x_43,.L_x_44,.L_x_45,.L_x_1"*) ;  /* 0xfffffff404b07949 */ /* 0x000fea000383ffff */
.L_x_45:
        /* <DEDUP_REMOVED lines=29> */
.L_x_11:
[----:B------:R-:W-:Y:S05]  /*0b10*/  BSYNC.RECONVERGENT B1 ;  /* 0x0000000000017941 */ /* 0x000fea0003800200 */
.L_x_10:
[----:B------:R-:W-:-:S07]  /*0b20*/  VIADD R0, R0, 0x1 ;  /* 0x0000000100007836 */ /* 0x000fce0000000000 */
.L_x_9:
[----:B------:R-:W-:Y:S05]  /*0b30*/  BSYNC.RECONVERGENT B0 ;  /* 0x0000000000007941 */ /* 0x000fea0003800200 */
.L_x_8:
[----:B------:R-:W0:Y:S01]  /*0b40*/  LDCU.64 UR6, c[0x4][0x8] ;  /* 0x01000100ff0677ac */ /* 0x000e220008000a00 */
[----:B------:R-:W-:-:S05]  /*0b50*/  IMAD.SHL.U32 R4, R0, 0x40, RZ ;  /* 0x0000004000047824 */ /* 0x000fca00078e00ff */
[----:B------:R-:W-:-:S04]  /*0b60*/  LOP3.LUT R4, R4, 0x40, RZ, 0xc0, !PT ;  /* 0x0000004004047812 */ /* 0x000fc800078ec0ff */
[----:B0-----:R-:W-:-:S05]  /*0b70*/  IADD3 R20, P0, PT, R4, UR6, RZ ;  /* 0x0000000604147c10 */ /* 0x001fca000ff1e0ff */
[----:B------:R-:W-:Y:S01]  /*0b80*/  IMAD.X R21, RZ, RZ, UR7, P0 ;  /* 0x00000007ff157e24 */ /* 0x000fe200080e06ff */
[----:B------:R-:W-:Y:S01]  /*0b90*/  LOP3.LUT R17, R0, 0x1, RZ, 0xc0, !PT ;  /* 0x0000000100117812 */ /* 0x000fe200078ec0ff */
[----:B------:R-:W-:Y:S01]  /*0ba0*/  IMAD.MOV.U32 R22, RZ, RZ, 0x20fd8164 ;  /* 0x20fd8164ff167424 */ /* 0x000fe200078e00ff */
[----:B------:R-:W-:Y:S01]  /*0bb0*/  DMUL R18, R2, R2 ;  /* 0x0000000202127228 */ /* 0x000fe20000000000 */
[----:B------:R-:W0:Y:S01]  /*0bc0*/  LDCU.64 UR6, c[0x0][0x3a8] ;  /* 0x00007500ff0677ac */ /* 0x000e220008000a00 */
[----:B------:R-:W2:Y:S04]  /*0bd0*/  LDG.E.128.CONSTANT R12, desc[UR4][R20.64] ;  /* 0x00000004140c7981 */ /* 0x000ea8000c1e9d00 */
[----:B------:R-:W3:Y:S04]  /*0be0*/  LDG.E.128.CONSTANT R8, desc[UR4][R20.64+0x10] ;  /* 0x0000100414087981 */ /* 0x000ee8000c1e9d00 */
[----:B------:R-:W4:Y:S01]  /*0bf0*/  LDG.E.128.CONSTANT R4, desc[UR4][R20.64+0x20] ;  /* 0x0000200414047981 */ /* 0x000f22000c1e9d00 */
[----:B------:R-:W-:Y:S01]  /*0c00*/  ISETP.NE.U32.AND P0, PT, R17, 0x1, PT ;  /* 0x000000011100780c */ /* 0x000fe20003f05070 */
[----:B------:R-:W-:-:S03]  /*0c10*/  IMAD.MOV.U32 R17, RZ, RZ, 0x3da8ff83 ;  /* 0x3da8ff83ff117424 */ /* 0x000fc600078e00ff */
[----:B------:R-:W-:Y:S02]  /*0c20*/  FSEL R22, R22, -8.06006814911005101289e+34, !P0 ;  /* 0xf9785eba16167808 */ /* 0x000fe40004000000 */
[----:B------:R-:W-:-:S06]  /*0c30*/  FSEL R23, -R17, 0.11223486810922622681, !P0 ;  /* 0x3de5db6511177808 */ /* 0x000fcc0004000100 */
[----:B--2---:R-:W-:-:S08]  /*0c40*/  DFMA R12, R18, R22, R12 ;  /* 0x00000016120c722b */ /* 0x004fd0000000000c */
[----:B------:R-:W-:-:S08]  /*0c50*/  DFMA R12, R18, R12, R14 ;  /* 0x0000000c120c722b */ /* 0x000fd0000000000e */
[----:B---3--:R-:W-:-:S08]  /*0c60*/  DFMA R8, R18, R12, R8 ;  /* 0x0000000c1208722b */ /* 0x008fd00000000008 */
[----:B------:R-:W-:-:S08]  /*0c70*/  DFMA R8, R18, R8, R10 ;  /* 0x000000081208722b */ /* 0x000fd0000000000a */
[C---:B----4-:R-:W-:Y:S02]  /*0c80*/  DFMA R4, R18.reuse, R8, R4 ;  /* 0x000000081204722b */ /* 0x050fe40000000004 */
[----:B------:R-:W0:Y:S06]  /*0c90*/  LDC.64 R8, c[0x0][0x3b0] ;  /* 0x0000ec00ff087b82 */ /* 0x000e2c0000000a00 */
[----:B------:R-:W-:-:S08]  /*0ca0*/  DFMA R4, R18, R4, R6 ;  /* 0x000000041204722b */ /* 0x000fd00000000006 */
[----:B------:R-:W-:Y:S02]  /*0cb0*/  DFMA R2, R4, R2, R2 ;  /* 0x000000020402722b */ /* 0x000fe40000000002 */
[----:B------:R-:W-:Y:S02]  /*0cc0*/  DFMA R18, R18, R4, 1 ;  /* 0x3ff000001212742b */ /* 0x000fe40000000004 */
[----:B0-----:R-:W-:Y:S01]  /*0cd0*/  DMUL R4, R8, UR6 ;  /* 0x0000000608047c28 */ /* 0x001fe20008000000 */
[----:B------:R-:W0:Y:S07]  /*0ce0*/  LDCU.64 UR6, c[0x0][0x388] ;  /* 0x00007100ff0677ac */ /* 0x000e2e0008000a00 */
[----:B------:R-:W-:-:S02]  /*0cf0*/  FSEL R6, R18, R2, !P0 ;  /* 0x0000000212067208 */ /* 0x000fc40004000000 */
[----:B------:R-:W-:Y:S02]  /*0d00*/  FSEL R7, R19, R3, !P0 ;  /* 0x0000000313077208 */ /* 0x000fe40004000000 */
[----:B------:R-:W-:Y:S01]  /*0d10*/  LOP3.LUT P0, RZ, R0, 0x2, RZ, 0xc0, !PT ;  /* 0x0000000200ff7812 */ /* 0x000fe2000780c0ff */
[----:B------:R-:W-:-:S03]  /*0d20*/  DSETP.NEU.AND P1, PT, |R4|, +INF , PT ;  /* 0x7ff000000400742a */ /* 0x000fc60003f2d200 */
[----:B------:R-:W-:-:S10]  /*0d30*/  DADD R2, RZ, -R6 ;  /* 0x00000000ff027229 */ /* 0x000fd40000000806 */
[----:B------:R-:W-:Y:S02]  /*0d40*/  FSEL R8, R6, R2, !P0 ;  /* 0x0000000206087208 */ /* 0x000fe40004000000 */
[----:B------:R-:W-:Y:S01]  /*0d50*/  FSEL R9, R7, R3, !P0 ;  /* 0x0000000307097208 */ /* 0x000fe20004000000 */
[----:B------:R-:W-:Y:S01]  /*0d60*/  @!P1 DMUL R2, RZ, R4 ;  /* 0x00000004ff029228 */ /* 0x000fe20000000000 */
[----:B------:R-:W-:-:S04]  /*0d70*/  @!P1 IMAD.MOV.U32 R0, RZ, RZ, RZ ;  /* 0x000000ffff009224 */ /* 0x000fc800078e00ff */
        /* <DEDUP_REMOVED lines=18> */
[----:B------:R-:W-:Y:S01]  /*0ea0*/  BSSY.RECONVERGENT B0, `(.L_x_13) ;  /* 0x0000004000007945 */ /* 0x000fe20003800200 */
[----:B------:R-:W-:Y:S01]  /*0eb0*/  IMAD.MOV.U32 R17, RZ, RZ, R5 ;  /* 0x000000ffff117224 */ /* 0x000fe200078e0005 */
[----:B------:R-:W-:-:S07]  /*0ec0*/  MOV R18, 0xee0 ;  /* 0x00000ee000127802 */ /* 0x000fce0000000f00 */
[----:B------:R-:W-:Y:S05]  /*0ed0*/  CALL.REL.NOINC `($_Z23update_potential_kernelPdddddddi$__internal_trig_reduction_slowpathd) ;  /* 0x0000000400b47944 */ /* 0x000fea0003c00000 */
[----:B------:R-:W-:Y:S05]  /*0ee0*/  BSYNC.RECONVERGENT B0 ;  /* 0x0000000000007941 */ /* 0x000fea0003800200 */
.L_x_13:
[----:B------:R-:W-:-:S07]  /*0ef0*/  IMAD.MOV.U32 R0, RZ, RZ, R4 ;  /* 0x000000ffff007224 */ /* 0x000fce00078e0004 */
.L_x_12:
        /* <DEDUP_REMOVED lines=33> */
.L_x_43:
[----:B------:R-:W0:Y:S01]  /*1110*/  LDC.64 R2, c[0x0][0x3b0] ;  /* 0x0000ec00ff027b82 */ /* 0x000e220000000a00 */
[----:B------:R-:W0:Y:S01]  /*1120*/  LDCU.64 UR6, c[0x0][0x390] ;  /* 0x00007200ff0677ac */ /* 0x000e220008000a00 */
[----:B------:R-:W1:Y:S01]  /*1130*/  LDCU.64 UR8, c[0x0][0x388] ;  /* 0x00007100ff0877ac */ /* 0x000e620008000a00 */
[----:B0-----:R-:W-:-:S08]  /*1140*/  DMUL R2, R2, UR6 ;  /* 0x0000000602027c28 */ /* 0x001fd00008000000 */
[----:B-1----:R-:W-:Y:S01]  /*1150*/  DFMA R2, R10, UR8, R2 ;  /* 0x000000080a027c2b */ /* 0x002fe20008000002 */
[----:B------:R-:W-:Y:S10]  /*1160*/  BRA `(.L_x_1) ;  /* 0x0000000400007947 */ /* 0x000ff40003800000 */
.L_x_44:
[----:B------:R-:W0:Y:S01]  /*1170*/  LDC.64 R2, c[0x0][0x3b0] ;  /* 0x0000ec00ff027b82 */ /* 0x000e220000000a00 */
[----:B------:R-:W0:Y:S02]  /*1180*/  LDCU.64 UR6, c[0x0][0x3a8] ;  /* 0x00007500ff0677ac */ /* 0x000e240008000a00 */
[----:B0-----:R-:W-:-:S08]  /*1190*/  DMUL R4, R2, UR6 ;  /* 0x0000000602047c28 */ /* 0x001fd00008000000 */
[----:B------:R-:W-:-:S14]  /*11a0*/  DSETP.NEU.AND P0, PT, |R4|, +INF , PT ;  /* 0x7ff000000400742a */ /* 0x000fdc0003f0d200 */
[----:B------:R-:W-:Y:S01]  /*11b0*/  @!P0 DMUL R2, RZ, R4 ;  /* 0x00000004ff028228 */ /* 0x000fe20000000000 */
[----:B------:R-:W-:Y:S01]  /*11c0*/  @!P0 IMAD.MOV.U32 R0, RZ, RZ, 0x1 ;  /* 0x00000001ff008424 */ /* 0x000fe200078e00ff */
[----:B------:R-:W-:Y:S09]  /*11d0*/  @!P0 BRA `(.L_x_14) ;  /* 0x00000000005c8947 */ /* 0x000ff20003800000 */
        /* <DEDUP_REMOVED lines=21> */
.L_x_16:
[----:B------:R-:W-:-:S07]  /*1330*/  IMAD.MOV.U32 R0, RZ, RZ, R4 ;  /* 0x000000ffff007224 */ /* 0x000fce00078e0004 */
.L_x_15:
[----:B------:R-:W-:-:S07]  /*1340*/  VIADD R0, R0, 0x1 ;  /* 0x0000000100007836 */ /* 0x000fce0000000000 */
.L_x_14:
[----:B------:R-:W0:Y:S01]  /*1350*/  LDCU.64 UR6, c[0x4][0x8] ;  /* 0x01000100ff0677ac */ /* 0x000e220008000a00 */
[C---:B------:R-:W-:Y:S01]  /*1360*/  IMAD.SHL.U32 R4, R0.reuse, 0x40, RZ ;  /* 0x0000004000047824 */ /* 0x040fe200078e00ff */
[----:B------:R-:W-:Y:S01]  /*1370*/  LOP3.LUT R8, R0, 0x1, RZ, 0xc0, !PT ;  /* 0x0000000100087812 */ /* 0x000fe200078ec0ff */
[----:B------:R-:W-:Y:S01]  /*1380*/  IMAD.MOV.U32 R24, RZ, RZ, 0x20fd8164 ;  /* 0x20fd8164ff187424 */ /* 0x000fe200078e00ff */
[----:B------:R-:W1:Y:S02]  /*1390*/  LDCU.64 UR8, c[0x0][0x398] ;  /* 0x00007300ff0877ac */ /* 0x000e640008000a00 */
[----:B------:R-:W-:-:S04]  /*13a0*/  LOP3.LUT R4, R4, 0x40, RZ, 0xc0, !PT ;  /* 0x0000004004047812 */ /* 0x000fc800078ec0ff */
[----:B0-----:R-:W-:-:S05]  /*13b0*/  IADD3 R18, P0, PT, R4, UR6, RZ ;  /* 0x0000000604127c10 */ /* 0x001fca000ff1e0ff */
[----:B------:R-:W-:Y:S01]  /*13c0*/  IMAD.X R19, RZ, RZ, UR7, P0 ;  /* 0x00000007ff137e24 */ /* 0x000fe200080e06ff */
[----:B------:R-:W0:Y:S04]  /*13d0*/  LDCU.64 UR6, c[0x0][0x388] ;  /* 0x00007100ff0677ac */ /* 0x000e280008000a00 */
        /* <DEDUP_REMOVED lines=22> */
[----:B0-----:R-:W-:-:S08]  /*1540*/  DMUL R2, R2, UR6 ;  /* 0x0000000602027c28 */ /* 0x001fd00008000000 */
[----:B------:R-:W-:-:S08]  /*1550*/  DMUL R2, R10, R2 ;  /* 0x000000020a027228 */ /* 0x000fd00000000000 */
[----:B-1----:R-:W-:-:S11]  /*1560*/  DFMA R2, R10, R2, UR8 ;  /* 0x000000080a027e2b */ /* 0x002fd60008000002 */
.L_x_1:
[----:B------:R-:W0:Y:S02]  /*1570*/  LDC.64 R4, c[0x0][0x380] ;  /* 0x0000e000ff047b82 */ /* 0x000e240000000a00 */
[----:B0-----:R-:W-:-:S05]  /*1580*/  IMAD.WIDE R16, R16, 0x8, R4 ;  /* 0x0000000810107825 */ /* 0x001fca00078e0204 */
[----:B------:R-:W-:Y:S01]  /*1590*/  STG.E.64 desc[UR4][R16.64], R2 ;  /* 0x0000000210007986 */ /* 0x000fe2000c101b04 */
[----:B------:R-:W-:Y:S05]  /*15a0*/  EXIT ;  /* 0x000000000000794d */ /* 0x000fea0003800000 */
        .type           $_Z23update_potential_kernelPdddddddi$__internal_trig_reduction_slowpathd,@function
        .size           $_Z23update_potential_kernelPdddddddi$__internal_trig_reduction_slowpathd,(.L_x_47 - $_Z23update_potential_kernelPdddddddi$__internal_trig_reduction_slowpathd)
$_Z23update_potential_kernelPdddddddi$__internal_trig_reduction_slowpathd:
[----:B------:R-:W-:Y:S01]  /*15b0*/  SHF.R.U32.HI R14, RZ, 0x14, R17 ;  /* 0x00000014ff0e7819 */ /* 0x000fe20000011611 */
[----:B------:R-:W-:Y:S02]  /*15c0*/  IMAD.MOV.U32 R0, RZ, RZ, R4 ;  /* 0x000000ffff007224 */ /* 0x000fe400078e0004 */
[----:B------:R-:W-:Y:S01]  /*15d0*/  IMAD.MOV.U32 R2, RZ, RZ, RZ ;  /* 0x000000ffff027224 */ /* 0x000fe200078e00ff */
[----:B------:R-:W-:-:S04]  /*15e0*/  LOP3.LUT R3, R14, 0x7ff, RZ, 0xc0, !PT ;  /* 0x000007ff0e037812 */ /* 0x000fc800078ec0ff */
[----:B------:R-:W-:-:S13]  /*15f0*/  ISETP.NE.AND P0, PT, R3, 0x7ff, PT ;  /* 0x000007ff0300780c */ /* 0x000fda0003f05270 */
[----:B------:R-:W-:Y:S05]  /*1600*/  @!P0 BRA `(.L_x_17) ;  /* 0x00000008004c8947 */ /* 0x000fea0003800000 */
[----:B------:R-:W-:Y:S01]  /*1610*/  VIADD R2, R3, 0xfffffc00 ;  /* 0xfffffc0003027836 */ /* 0x000fe20000000000 */
[----:B------:R-:W-:Y:S01]  /*1620*/  BSSY.RECONVERGENT B2, `(.L_x_18) ;  /* 0x0000030000027945 */ /* 0x000fe20003800200 */
[----:B------:R-:W-:-:S03]  /*1630*/  CS2R R6, SRZ ;  /* 0x0000000000067805 */ /* 0x000fc6000001ff00 */
[----:B------:R-:W-:Y:S02]  /*1640*/  SHF.R.U32.HI R15, RZ, 0x6, R2 ;  /* 0x00000006ff0f7819 */ /* 0x000fe40000011602 */
[----:B------:R-:W-:Y:S02]  /*1650*/  ISETP.GE.U32.AND P0, PT, R2, 0x80, PT ;  /* 0x000000800200780c */ /* 0x000fe40003f06070 */
[C---:B------:R-:W-:Y:S02]  /*1660*/  IADD3 R12, PT, PT, -R15.reuse, 0x13, RZ ;  /* 0x000000130f0c7810 */ /* 0x040fe40007ffe1ff */
[----:B------:R-:W-:Y:S02]  /*1670*/  IADD3 R4, PT, PT, -R15, 0xf, RZ ;  /* 0x0000000f0f047810 */ /* 0x000fe40007ffe1ff */
[----:B------:R-:W-:-:S04]  /*1680*/  SEL R12, R12, 0x12, P0 ;  /* 0x000000120c0c7807 */ /* 0x000fc80000000000 */
[----:B------:R-:W-:-:S13]  /*1690*/  ISETP.GE.AND P0, PT, R4, R12, PT ;  /* 0x0000000c0400720c */ /* 0x000fda0003f06270 */
[----:B------:R-:W-:Y:S05]  /*16a0*/  @P0 BRA `(.L_x_19) ;  /* 0x00000000009c0947 */ /* 0x000fea0003800000 */
[----:B------:R-:W0:Y:S01]  /*16b0*/  LDC.64 R2, c[0x0][0x358] ;  /* 0x0000d600ff027b82 */ /* 0x000e220000000a00 */
[C---:B------:R-:W-:Y:S01]  /*16c0*/  SHF.L.U64.HI R21, R0.reuse, 0xb, R17 ;  /* 0x0000000b00157819 */ /* 0x040fe20000010211 */
[----:B------:R-:W-:Y:S01]  /*16d0*/  BSSY.RECONVERGENT B3, `(.L_x_20) ;  /* 0x0000023000037945 */ /* 0x000fe20003800200 */
[----:B------:R-:W-:Y:S01]  /*16e0*/  IMAD.SHL.U32 R13, R0, 0x800, RZ ;  /* 0x00000800000d7824 */ /* 0x000fe200078e00ff */
[----:B------:R-:W-:Y:S01]  /*16f0*/  IADD3 R19, PT, PT, RZ, -R15, -R12 ;  /* 0x8000000fff137210 */ /* 0x000fe20007ffe80c */
[----:B------:R-:W-:Y:S01]  /*1700*/  IMAD.MOV.U32 R0, RZ, RZ, R4 ;  /* 0x000000ffff007224 */ /* 0x000fe200078e0004 */
[----:B------:R-:W-:Y:S01]  /*1710*/  CS2R R6, SRZ ;  /* 0x0000000000067805 */ /* 0x000fe2000001ff00 */
[----:B------:R-:W-:Y:S01]  /*1720*/  IMAD.MOV.U32 R20, RZ, RZ, RZ ;  /* 0x000000ffff147224 */ /* 0x000fe200078e00ff */
[----:B------:R-:W-:-:S07]  /*1730*/  LOP3.LUT R21, R21, 0x80000000, RZ, 0xfc, !PT ;  /* 0x8000000015157812 */ /* 0x000fce00078efcff */
.L_x_21:
[----:B------:R-:W1:Y:S01]  /*1740*/  LDC.64 R4, c[0x4][RZ] ;  /* 0x01000000ff047b82 */ /* 0x000e620000000a00 */
[----:B0-----:R-:W-:Y:S02]  /*1750*/  R2UR UR6, R2 ;  /* 0x00000000020672ca */ /* 0x001fe400000e0000 */
[----:B------:R-:W-:Y:S01]  /*1760*/  R2UR UR7, R3 ;  /* 0x00000000030772ca */ /* 0x000fe200000e0000 */
[----:B-1----:R-:W-:-:S12]  /*1770*/  IMAD.WIDE R24, R0, 0x8, R4 ;  /* 0x0000000800187825 */ /* 0x002fd800078e0204 */
[----:B------:R-:W2:Y:S01]  /*1780*/  LDG.E.64.CONSTANT R4, desc[UR6][R24.64] ;  /* 0x0000000618047981 */ /* 0x000ea2000c1e9b00 */
[----:B------:R-:W-:Y:S02]  /*1790*/  VIADD R19, R19, 0x1 ;  /* 0x0000000113137836 */ /* 0x000fe40000000000 */
[----:B------:R-:W-:Y:S02]  /*17a0*/  VIADD R0, R0, 0x1 ;  /* 0x0000000100007836 */ /* 0x000fe40000000000 */
[----:B--2---:R-:W-:-:S04]  /*17b0*/  IMAD.WIDE.U32 R6, P2, R4, R13, R6 ;  /* 0x0000000d04067225 */ /* 0x004fc80007840006 */
[C---:B------:R-:W-:Y:S02]  /*17c0*/  IMAD R23, R4.reuse, R21, RZ ;  /* 0x0000001504177224 */ /* 0x040fe400078e02ff */
[----:B------:R-:W-:Y:S02]  /*17d0*/  IMAD R22, R5, R13, RZ ;  /* 0x0000000d05167224 */ /* 0x000fe400078e02ff */
[----:B------:R-:W-:Y:S01]  /*17e0*/  IMAD.HI.U32 R4, R4, R21, RZ ;  /* 0x0000001504047227 */ /* 0x000fe200078e00ff */
[----:B------:R-:W-:-:S03]  /*17f0*/  IADD3 R7, P0, PT, R23, R7, RZ ;  /* 0x0000000717077210 */ /* 0x000fc60007f1e0ff */
[----:B------:R-:W-:Y:S01]  /*1800*/  IMAD.X R25, RZ, RZ, R4, P2 ;  /* 0x000000ffff197224 */ /* 0x000fe200010e0604 */
[----:B------:R-:W-:Y:S01]  /*1810*/  IADD3 R7, P1, PT, R22, R7, RZ ;  /* 0x0000000716077210 */ /* 0x000fe20007f3e0ff */
[----:B------:R-:W-:-:S04]  /*1820*/  IMAD.HI.U32 R22, R5, R13, RZ ;  /* 0x0000000d05167227 */ /* 0x000fc800078e00ff */
[----:B------:R-:W-:Y:S01]  /*1830*/  IMAD.HI.U32 R4, R5, R21, RZ ;  /* 0x0000001505047227 */ /* 0x000fe200078e00ff */
[----:B------:R-:W-:-:S03]  /*1840*/  IADD3.X R22, P0, PT, R22, R25, RZ, P0, !PT ;  /* 0x0000001916167210 */ /* 0x000fc6000071e4ff */
[----:B------:R-:W-:Y:S02]  /*1850*/  IMAD R5, R5, R21, RZ ;  /* 0x0000001505057224 */ /* 0x000fe400078e02ff */
[----:B------:R-:W-:Y:S01]  /*1860*/  IMAD.X R4, RZ, RZ, R4, P0 ;  /* 0x000000ffff047224 */ /* 0x000fe200000e0604 */
[----:B------:R-:W-:Y:S01]  /*1870*/  ISETP.NE.AND P0, PT, R19, -0xf, PT ;  /* 0xfffffff11300780c */ /* 0x000fe20003f05270 */
[C---:B------:R-:W-:Y:S01]  /*1880*/  IMAD R23, R20.reuse, 0x8, R1 ;  /* 0x0000000814177824 */ /* 0x040fe200078e0201 */
[----:B------:R-:W-:Y:S01]  /*1890*/  IADD3.X R22, P1, PT, R5, R22, RZ, P1, !PT ;  /* 0x0000001605167210 */ /* 0x000fe20000f3e4ff */
[----:B------:R-:W-:-:S03]  /*18a0*/  VIADD R20, R20, 0x1 ;  /* 0x0000000114147836 */ /* 0x000fc60000000000 */
[----:B------:R0:W-:Y:S01]  /*18b0*/  STL.64 [R23], R6 ;  /* 0x0000000617007387 */ /* 0x0001e20000100a00 */
[----:B------:R-:W-:Y:S02]  /*18c0*/  IMAD.X R5, RZ, RZ, R4, P1 ;  /* 0x000000ffff057224 */ /* 0x000fe400008e0604 */
[----:B0-----:R-:W-:Y:S02]  /*18d0*/  IMAD.MOV.U32 R6, RZ, RZ, R22 ;  /* 0x000000ffff067224 */ /* 0x001fe400078e0016 */
[----:B------:R-:W-:Y:S02]  /*18e0*/  IMAD.MOV.U32 R7, RZ, RZ, R5 ;  /* 0x000000ffff077224 */ /* 0x000fe400078e0005 */
[----:B------:R-:W-:Y:S05]  /*18f0*/  @P0 BRA `(.L_x_21) ;  /* 0xfffffffc00900947 */ /* 0x000fea000383ffff */
[----:B------:R-:W-:Y:S05]  /*1900*/  BSYNC.RECONVERGENT B3 ;  /* 0x0000000000037941 */ /* 0x000fea0003800200 */
.L_x_20:
[----:B------:R-:W-:-:S07]  /*1910*/  IMAD.MOV.U32 R4, RZ, RZ, R12 ;  /* 0x000000ffff047224 */ /* 0x000fce00078e000c */
.L_x_19:
[----:B------:R-:W-:Y:S05]  /*1920*/  BSYNC.RECONVERGENT B2 ;  /* 0x0000000000027941 */ /* 0x000fea0003800200 */
.L_x_18:
[----:B------:R-:W-:Y:S01]  /*1930*/  LOP3.LUT P0, R25, R14, 0x3f, RZ, 0xc0, !PT ;  /* 0x0000003f0e197812 */ /* 0x000fe2000780c0ff */
[----:B------:R-:W-:-:S04]  /*1940*/  IMAD.IADD R0, R15, 0x1, R4 ;  /* 0x000000010f007824 */ /* 0x000fc800078e0204 */
[----:B------:R-:W-:-:S05]  /*1950*/  IMAD.U32 R27, R0, 0x8, R1 ;  /* 0x00000008001b7824 */ /* 0x000fca00078e0001 */
[----:B------:R0:W-:Y:S04]  /*1960*/  STL.64 [R27+-0x78], R6 ;  /* 0xffff88061b007387 */ /* 0x0001e80000100a00 */
[----:B------:R-:W2:Y:S04]  /*1970*/  @P0 LDL.64 R14, [R1+0x8] ;  /* 0x00000800010e0983 */ /* 0x000ea80000100a00 */
[----:B------:R-:W3:Y:S04]  /*1980*/  LDL.64 R4, [R1+0x10] ;  /* 0x0000100001047983 */ /* 0x000ee80000100a00 */
[----:B------:R-:W4:Y:S01]  /*1990*/  LDL.64 R2, [R1+0x18] ;  /* 0x0000180001027983 */ /* 0x000f220000100a00 */
[----:B------:R-:W-:Y:S01]  /*19a0*/  @P0 LOP3.LUT R0, R25, 0x3f, RZ, 0x3c, !PT ;  /* 0x0000003f19000812 */ /* 0x000fe200078e3cff */
[----:B------:R-:W-:Y:S01]  /*19b0*/  BSSY.RECONVERGENT B2, `(.L_x_22) ;  /* 0x0000034000027945 */ /* 0x000fe20003800200 */
[----:B--2---:R-:W-:-:S02]  /*19c0*/  @P0 SHF.R.U64 R13, R14, 0x1, R15 ;  /* 0x000000010e0d0819 */ /* 0x004fc4000000120f */
[----:B------:R-:W-:Y:S02]  /*19d0*/  @P0 SHF.R.U32.HI R15, RZ, 0x1, R15 ;  /* 0x00000001ff0f0819 */ /* 0x000fe4000001160f */
[CC--:B---3--:R-:W-:Y:S02]  /*19e0*/  @P0 SHF.L.U32 R19, R4.reuse, R25.reuse, RZ ;  /* 0x0000001904130219 */ /* 0x0c8fe400000006ff */
[----:B0-----:R-:W-:Y:S02]  /*19f0*/  @P0 SHF.R.U64 R6, R13, R0, R15 ;  /* 0x000000000d060219 */ /* 0x001fe4000000120f */
[--C-:B------:R-:W-:Y:S02]  /*1a00*/  @P0 SHF.R.U32.HI R23, RZ, 0x1, R5.reuse ;  /* 0x00000001ff170819 */ /* 0x100fe40000011605 */
[C-C-:B------:R-:W-:Y:S02]  /*1a10*/  @P0 SHF.R.U64 R21, R4.reuse, 0x1, R5.reuse ;  /* 0x0000000104150819 */ /* 0x140fe40000001205 */
[----:B------:R-:W-:-:S02]  /*1a20*/  @P0 SHF.L.U64.HI R12, R4, R25, R5 ;  /* 0x00000019040c0219 */ /* 0x000fc40000010205 */
[----:B------:R-:W-:Y:S02]  /*1a30*/  @P0 SHF.R.U32.HI R7, RZ, R0, R15 ;  /* 0x00000000ff070219 */ /* 0x000fe4000001160f */
[----:B------:R-:W-:Y:S02]  /*1a40*/  @P0 LOP3.LUT R4, R19, R6, RZ, 0xfc, !PT ;  /* 0x0000000613040212 */ /* 0x000fe400078efcff */
[----:B----4-:R-:W-:Y:S02]  /*1a50*/  @P0 SHF.L.U32 R13, R2, R25, RZ ;  /* 0x00000019020d0219 */ /* 0x010fe400000006ff */
[----:B------:R-:W-:Y:S01]  /*1a60*/  @P0 SHF.R.U64 R14, R21, R0, R23 ;  /* 0x00000000150e0219 */ /* 0x000fe20000001217 */
[----:B------:R-:W-:Y:S01]  /*1a70*/  IMAD.SHL.U32 R6, R4, 0x4, RZ ;  /* 0x0000000404067824 */ /* 0x000fe200078e00ff */
[----:B------:R-:W-:Y:S02]  /*1a80*/  @P0 LOP3.LUT R5, R12, R7, RZ, 0xfc, !PT ;  /* 0x000000070c050212 */ /* 0x000fe400078efcff */
[----:B------:R-:W-:-:S02]  /*1a90*/  @P0 SHF.L.U64.HI R25, R2, R25, R3 ;  /* 0x0000001902190219 */ /* 0x000fc40000010203 */
[----:B------:R-:W-:Y:S02]  /*1aa0*/  @P0 SHF.R.U32.HI R0, RZ, R0, R23 ;  /* 0x00000000ff000219 */ /* 0x000fe40000011617 */
[----:B------:R-:W-:Y:S02]  /*1ab0*/  @P0 LOP3.LUT R2, R13, R14, RZ, 0xfc, !PT ;  /* 0x0000000e0d020212 */ /* 0x000fe400078efcff */
[----:B------:R-:W-:Y:S02]  /*1ac0*/  SHF.L.U64.HI R4, R4, 0x2, R5 ;  /* 0x0000000204047819 */ /* 0x000fe40000010205 */
[----:B------:R-:W-:Y:S02]  /*1ad0*/  @P0 LOP3.LUT R3, R25, R0, RZ, 0xfc, !PT ;  /* 0x0000000019030212 */ /* 0x000fe400078efcff */
[----:B------:R-:W-:Y:S02]  /*1ae0*/  SHF.L.W.U32.HI R5, R5, 0x2, R2 ;  /* 0x0000000205057819 */ /* 0x000fe40000010e02 */
[----:B------:R-:W-:-:S02]  /*1af0*/  IADD3 RZ, P0, PT, RZ, -R6, RZ ;  /* 0x80000006ffff7210 */ /* 0x000fc40007f1e0ff */
[----:B------:R-:W-:Y:S02]  /*1b00*/  LOP3.LUT R0, RZ, R4, RZ, 0x33, !PT ;  /* 0x00000004ff007212 */ /* 0x000fe400078e33ff */
[----:B------:R-:W-:Y:S02]  /*1b10*/  SHF.L.W.U32.HI R2, R2, 0x2, R3 ;  /* 0x0000000202027819 */ /* 0x000fe40000010e03 */
[----:B------:R-:W-:Y:S02]  /*1b20*/  LOP3.LUT R7, RZ, R5, RZ, 0x33, !PT ;  /* 0x00000005ff077212 */ /* 0x000fe400078e33ff */
[----:B------:R-:W-:Y:S02]  /*1b30*/  IADD3.X R13, P0, PT, RZ, R0, RZ, P0, !PT ;  /* 0x00000000ff0d7210 */ /* 0x000fe4000071e4ff */
[----:B------:R-:W-:Y:S02]  /*1b40*/  LOP3.LUT R0, RZ, R2, RZ, 0x33, !PT ;  /* 0x00000002ff007212 */ /* 0x000fe400078e33ff */
[----:B------:R-:W-:-:S02]  /*1b50*/  IADD3.X R12, P1, PT, RZ, R7, RZ, P0, !PT ;  /* 0x00000007ff0c7210 */ /* 0x000fc4000073e4ff */
[----:B------:R-:W-:-:S03]  /*1b60*/  ISETP.GT.U32.AND P2, PT, R5, -0x1, PT ;  /* 0xffffffff0500780c */ /* 0x000fc60003f44070 */
[----:B------:R-:W-:Y:S01]  /*1b70*/  IMAD.X R7, RZ, RZ, R0, P1 ;  /* 0x000000ffff077224 */ /* 0x000fe200008e0600 */
[----:B------:R-:W-:-:S04]  /*1b80*/  ISETP.GT.AND.EX P0, PT, R2, -0x1, PT, P2 ;  /* 0xffffffff0200780c */ /* 0x000fc80003f04320 */
[----:B------:R-:W-:Y:S02]  /*1b90*/  SEL R0, R2, R7, P0 ;  /* 0x0000000702007207 */ /* 0x000fe40000000000 */
[----:B------:R-:W-:Y:S02]  /*1ba0*/  SEL R7, R5, R12, P0 ;  /* 0x0000000c05077207 */ /* 0x000fe40000000000 */
[----:B------:R-:W-:Y:S02]  /*1bb0*/  ISETP.NE.U32.AND P1, PT, R0, RZ, PT ;  /* 0x000000ff0000720c */ /* 0x000fe40003f25070 */
[----:B------:R-:W-:Y:S02]  /*1bc0*/  SEL R15, R4, R13, P0 ;  /* 0x0000000d040f7207 */ /* 0x000fe40000000000 */
[----:B------:R-:W-:Y:S01]  /*1bd0*/  SEL R12, R7, R0, !P1 ;  /* 0x00000000070c7207 */ /* 0x000fe20004800000 */
[----:B------:R-:W-:-:S05]  /*1be0*/  @!P0 IMAD.MOV R6, RZ, RZ, -R6 ;  /* 0x000000ffff068224 */ /* 0x000fca00078e0a06 */
[----:B------:R-:W0:Y:S02]  /*1bf0*/  FLO.U32 R12, R12 ;  /* 0x0000000c000c7300 */ /* 0x000e2400000e0000 */
[C---:B0-----:R-:W-:Y:S02]  /*1c00*/  IADD3 R14, PT, PT, -R12.reuse, 0x1f, RZ ;  /* 0x0000001f0c0e7810 */ /* 0x041fe40007ffe1ff */
[----:B------:R-:W-:-:S03]  /*1c10*/  IADD3 R5, PT, PT, -R12, 0x3f, RZ ;  /* 0x0000003f0c057810 */ /* 0x000fc60007ffe1ff */
[----:B------:R-:W-:-:S05]  /*1c20*/  @P1 IMAD.MOV R5, RZ, RZ, R14 ;  /* 0x000000ffff051224 */ /* 0x000fca00078e020e */
[----:B------:R-:W-:-:S13]  /*1c30*/  ISETP.NE.AND P1, PT, R5, RZ, PT ;  /* 0x000000ff0500720c */ /* 0x000fda0003f25270 */
[----:B------:R-:W-:Y:S05]  /*1c40*/  @!P1 BRA `(.L_x_23) ;  /* 0x0000000000289947 */ /* 0x000fea0003800000 */
[C---:B------:R-:W-:Y:S02]  /*1c50*/  LOP3.LUT R4, R5.reuse, 0x3f, RZ, 0xc0, !PT ;  /* 0x0000003f05047812 */ /* 0x040fe400078ec0ff */
[--C-:B------:R-:W-:Y:S02]  /*1c60*/  SHF.R.U64 R13, R6, 0x1, R15.reuse ;  /* 0x00000001060d7819 */ /* 0x100fe4000000120f */
[----:B------:R-:W-:Y:S02]  /*1c70*/  SHF.R.U32.HI R15, RZ, 0x1, R15 ;  /* 0x00000001ff0f7819 */ /* 0x000fe4000001160f */
[----:B------:R-:W-:Y:S02]  /*1c80*/  LOP3.LUT R6, R5, 0x3f, RZ, 0xc, !PT ;  /* 0x0000003f05067812 */ /* 0x000fe400078e0cff */
[CC--:B------:R-:W-:Y:S02]  /*1c90*/  SHF.L.U64.HI R19, R7.reuse, R4.reuse, R0 ;  /* 0x0000000407137219 */ /* 0x0c0fe40000010200 */
[----:B------:R-:W-:-:S02]  /*1ca0*/  SHF.L.U32 R4, R7, R4, RZ ;  /* 0x0000000407047219 */ /* 0x000fc400000006ff */
[-CC-:B------:R-:W-:Y:S02]  /*1cb0*/  SHF.R.U64 R7, R13, R6.reuse, R15.reuse ;  /* 0x000000060d077219 */ /* 0x180fe4000000120f */
[----:B------:R-:W-:Y:S02]  /*1cc0*/  SHF.R.U32.HI R0, RZ, R6, R15 ;  /* 0x00000006ff007219 */ /* 0x000fe4000001160f */
[----:B------:R-:W-:Y:S02]  /*1cd0*/  LOP3.LUT R7, R4, R7, RZ, 0xfc, !PT ;  /* 0x0000000704077212 */ /* 0x000fe400078efcff */
[----:B------:R-:W-:-:S07]  /*1ce0*/  LOP3.LUT R0, R19, R0, RZ, 0xfc, !PT ;  /* 0x0000000013007212 */ /* 0x000fce00078efcff */
.L_x_23:
[----:B------:R-:W-:Y:S05]  /*1cf0*/  BSYNC.RECONVERGENT B2 ;  /* 0x0000000000027941 */ /* 0x000fea0003800200 */
.L_x_22:
[----:B------:R-:W-:-:S04]  /*1d00*/  IMAD.WIDE.U32 R12, R7, 0x2168c235, RZ ;  /* 0x2168c235070c7825 */ /* 0x000fc800078e00ff */
[----:B------:R-:W-:Y:S01]  /*1d10*/  IMAD.MOV.U32 R14, RZ, RZ, R13 ;  /* 0x000000ffff0e7224 */ /* 0x000fe200078e000d */
[----:B------:R-:W-:Y:S01]  /*1d20*/  IADD3 RZ, P1, PT, R12, R12, RZ ;  /* 0x0000000c0cff7210 */ /* 0x000fe20007f3e0ff */
[----:B------:R-:W-:Y:S02]  /*1d30*/  IMAD.MOV.U32 R15, RZ, RZ, RZ ;  /* 0x000000ffff0f7224 */ /* 0x000fe400078e00ff */
[----:B------:R-:W-:-:S04]  /*1d40*/  IMAD.HI.U32 R4, R0, -0x36f0255e, RZ ;  /* 0xc90fdaa200047827 */ /* 0x000fc800078e00ff */
[----:B------:R-:W-:-:S04]  /*1d50*/  IMAD.WIDE.U32 R6, R7, -0x36f0255e, R14 ;  /* 0xc90fdaa207067825 */ /* 0x000fc800078e000e */
[C---:B------:R-:W-:Y:S02]  /*1d60*/  IMAD R13, R0.reuse, -0x36f0255e, RZ ;  /* 0xc90fdaa2000d7824 */ /* 0x040fe400078e02ff */
[----:B------:R-:W-:-:S04]  /*1d70*/  IMAD.WIDE.U32 R6, P2, R0, 0x2168c235, R6 ;  /* 0x2168c23500067825 */ /* 0x000fc80007840006 */
[----:B------:R-:W-:Y:S01]  /*1d80*/  IMAD.X R0, RZ, RZ, R4, P2 ;  /* 0x000000ffff007224 */ /* 0x000fe200010e0604 */
[----:B------:R-:W-:Y:S02]  /*1d90*/  IADD3 R4, P2, PT, R13, R7, RZ ;  /* 0x000000070d047210 */ /* 0x000fe40007f5e0ff */
[----:B------:R-:W-:Y:S02]  /*1da0*/  IADD3.X RZ, P1, PT, R6, R6, RZ, P1, !PT ;  /* 0x0000000606ff7210 */ /* 0x000fe40000f3e4ff */
[C---:B------:R-:W-:Y:S01]  /*1db0*/  ISETP.GT.U32.AND P3, PT, R4.reuse, RZ, PT ;  /* 0x000000ff0400720c */ /* 0x040fe20003f64070 */
[----:B------:R-:W-:Y:S01]  /*1dc0*/  IMAD.X R0, RZ, RZ, R0, P2 ;  /* 0x000000ffff007224 */ /* 0x000fe200010e0600 */
[----:B------:R-:W-:-:S04]  /*1dd0*/  IADD3.X R7, P2, PT, R4, R4, RZ, P1, !PT ;  /* 0x0000000404077210 */ /* 0x000fc80000f5e4ff */
[C---:B------:R-:W-:Y:S01]  /*1de0*/  ISETP.GT.AND.EX P1, PT, R0.reuse, RZ, PT, P3 ;  /* 0x000000ff0000720c */ /* 0x040fe20003f24330 */
[----:B------:R-:W-:-:S03]  /*1df0*/  IMAD.X R13, R0, 0x1, R0, P2 ;  /* 0x00000001000d7824 */ /* 0x000fc600010e0600 */
[----:B------:R-:W-:Y:S02]  /*1e00*/  SEL R7, R7, R4, P1 ;  /* 0x0000000407077207 */ /* 0x000fe40000800000 */
[----:B------:R-:W-:Y:S02]  /*1e10*/  SEL R13, R13, R0, P1 ;  /* 0x000000000d0d7207 */ /* 0x000fe40000800000 */
[----:B------:R-:W-:Y:S02]  /*1e20*/  IADD3 R0, P2, PT, R7, 0x1, RZ ;  /* 0x0000000107007810 */ /* 0x000fe40007f5e0ff */
[----:B------:R-:W-:Y:S02]  /*1e30*/  SEL R6, RZ, 0xffffffff, !P1 ;  /* 0xffffffffff067807 */ /* 0x000fe40004800000 */
[----:B------:R-:W-:Y:S01]  /*1e40*/  LOP3.LUT P1, R4, R17, 0x80000000, RZ, 0xc0, !PT ;  /* 0x8000000011047812 */ /* 0x000fe2000782c0ff */
[----:B------:R-:W-:Y:S01]  /*1e50*/  IMAD.X R7, RZ, RZ, R13, P2 ;  /* 0x000000ffff077224 */ /* 0x000fe200010e060d */
[----:B------:R-:W-:Y:S01]  /*1e60*/  SHF.R.U32.HI R13, RZ, 0x1e, R3 ;  /* 0x0000001eff0d7819 */ /* 0x000fe20000011603 */
[----:B------:R-:W-:Y:S01]  /*1e70*/  IMAD.IADD R5, R6, 0x1, -R5 ;  /* 0x0000000106057824 */ /* 0x000fe200078e0a05 */
[----:B------:R-:W-:-:S02]  /*1e80*/  @!P0 LOP3.LUT R4, R4, 0x80000000, RZ, 0x3c, !PT ;  /* 0x8000000004048812 */ /* 0x000fc400078e3cff */
[----:B------:R-:W-:Y:S01]  /*1e90*/  SHF.R.U64 R0, R0, 0xa, R7 ;  /* 0x0000000a00007819 */ /* 0x000fe20000001207 */
[----:B------:R-:W-:Y:S01]  /*1ea0*/  IMAD.SHL.U32 R3, R5, 0x100000, RZ ;  /* 0x0010000005037824 */ /* 0x000fe200078e00ff */
[----:B------:R-:W-:Y:S02]  /*1eb0*/  LEA.HI R2, R2, R13, RZ, 0x1 ;  /* 0x0000000d02027211 */ /* 0x000fe400078f08ff */
[----:B------:R-:W-:-:S03]  /*1ec0*/  IADD3 R0, P2, PT, R0, 0x1, RZ ;  /* 0x0000000100007810 */ /* 0x000fc60007f5e0ff */
[----:B------:R-:W-:Y:S01]  /*1ed0*/  @P1 IMAD.MOV R2, RZ, RZ, -R2 ;  /* 0x000000ffff021224 */ /* 0x000fe200078e0a02 */
[----:B------:R-:W-:-:S04]  /*1ee0*/  LEA.HI.X R7, R7, RZ, RZ, 0x16, P2 ;  /* 0x000000ff07077211 */ /* 0x000fc800010fb4ff */
[--C-:B------:R-:W-:Y:S02]  /*1ef0*/  SHF.R.U64 R0, R0, 0x1, R7.reuse ;  /* 0x0000000100007819 */ /* 0x100fe40000001207 */
[----:B------:R-:W-:Y:S02]  /*1f00*/  SHF.R.U32.HI R6, RZ, 0x1, R7 ;  /* 0x00000001ff067819 */ /* 0x000fe40000011607 */
[----:B------:R-:W-:-:S04]  /*1f10*/  IADD3 R0, P2, P3, RZ, RZ, R0 ;  /* 0x000000ffff007210 */ /* 0x000fc80007b5e000 */
[----:B------:R-:W-:-:S04]  /*1f20*/  IADD3.X R3, PT, PT, R3, 0x3fe00000, R6, P2, P3 ;  /* 0x3fe0000003037810 */ /* 0x000fc800017e6406 */
[----:B------:R-:W-:-:S07]  /*1f30*/  LOP3.LUT R17, R3, R4, RZ, 0xfc, !PT ;  /* 0x0000000403117212 */ /* 0x000fce00078efcff */
.L_x_17:
[----:B------:R-:W-:Y:S02]  /*1f40*/  IMAD.MOV.U32 R19, RZ, RZ, 0x0 ;  /* 0x00000000ff137424 */ /* 0x000fe400078e00ff */
[----:B------:R-:W-:Y:S02]  /*1f50*/  IMAD.MOV.U32 R4, RZ, RZ, R2 ;  /* 0x000000ffff047224 */ /* 0x000fe400078e0002 */
[----:B------:R-:W-:Y:S02]  /*1f60*/  IMAD.MOV.U32 R2, RZ, RZ, R0 ;  /* 0x000000ffff027224 */ /* 0x000fe400078e0000 */
[----:B------:R-:W-:Y:S01]  /*1f70*/  IMAD.MOV.U32 R3, RZ, RZ, R17 ;  /* 0x000000ffff037224 */ /* 0x000fe200078e0011 */
[----:B------:R-:W-:Y:S06]  /*1f80*/  RET.REL.NODEC R18 `(_Z23update_potential_kernelPdddddddi) ;  /* 0xffffffe0121c7950 */ /* 0x000fec0003c3ffff */
.L_x_24:
[----:B------:R-:W-:-:S00]  /*1f90*/  BRA `(.L_x_24) ;  /* 0xfffffffc00fc7947 */ /* 0x000fc0000383ffff */
[----:B------:R-:W-:-:S00]  /*1fa0*/  NOP ;  /* 0x0000000000007918 */ /* 0x000fc00000000000 */
        /* <DEDUP_REMOVED lines=13> */
.L_x_47:


//--------------------- .text._Z15update_u_kernelPdS_d --------------------------
	.section	.text._Z15update_u_kernelPdS_d,"ax",@progbits
	.align	128
        .global         _Z15update_u_kernelPdS_d
        .type           _Z15update_u_kernelPdS_d,@function
        .size           _Z15update_u_kernelPdS_d,(.L_x_48 - _Z15update_u_kernelPdS_d)
        .other          _Z15update_u_kernelPdS_d,@"STO_CUDA_ENTRY STV_DEFAULT"
_Z15update_u_kernelPdS_d:
.text._Z15update_u_kernelPdS_d:
        /* <DEDUP_REMOVED lines=8> */
[----:B------:R-:W0:Y:S01]  /*0080*/  LDC.64 R8, c[0x0][0x380] ;  /* 0x0000e000ff087b82 */ /* 0x000e220000000a00 */
[----:B------:R-:W1:Y:S01]  /*0090*/  LDCU.64 UR4, c[0x0][0x358] ;  /* 0x00006b00ff0477ac */ /* 0x000e620008000a00 */
[----:B------:R-:W2:Y:S01]  /*00a0*/  LDCU.64 UR6, c[0x0][0x390] ;  /* 0x00007200ff0677ac */ /* 0x000ea20008000a00 */
[----:B0-----:R-:W-:-:S06]  /*00b0*/  IMAD.WIDE R8, R2, 0x8, R8 ;  /* 0x0000000802087825 */ /* 0x001fcc00078e0208 */
[----:B-1----:R-:W3:Y:S01]  /*00c0*/  LDG.E.64 R8, desc[UR4][R8.64] ;  /* 0x0000000408087981 */ /* 0x002ee2000c1e1b00 */
[----:B------:R-:W-:Y:S01]  /*00d0*/  BSSY.RECONVERGENT B0, `(.L_x_25) ;  /* 0x000001f000007945 */ /* 0x000fe20003800200 */
[----:B---3--:R-:W-:-:S08]  /*00e0*/  DMUL R4, R8, -0.5 ;  /* 0xbfe0000008047828 */ /* 0x008fd00000000000 */
[----:B--2---:R-:W-:-:S08]  /*00f0*/  DMUL R4, R4, UR6 ;  /* 0x0000000604047c28 */ /* 0x004fd00008000000 */
        /* <DEDUP_REMOVED lines=24> */
[----:B------:R-:W-:Y:S05]  /*0280*/  CALL.REL.NOINC `($_Z15update_u_kernelPdS_d$__internal_trig_reduction_slowpathd) ;  /* 0x0000000400847944 */ /* 0x000fea0003c00000 */
[----:B------:R-:W-:-:S07]  /*0290*/  IMAD.MOV.U32 R0, RZ, RZ, R10 ;  /* 0x000000ffff007224 */ /* 0x000fce00078e000a */
.L_x_28:
[----:B------:R-:W-:Y:S05]  /*02a0*/  BSYNC.RECONVERGENT B1 ;  /* 0x0000000000017941 */ /* 0x000fea0003800200 */
.L_x_27:
[----:B------:R-:W-:-:S07]  /*02b0*/  VIADD R0, R0, 0x1 ;  /* 0x0000000100007836 */ /* 0x000fce0000000000 */
.L_x_26:
[----:B------:R-:W-:Y:S05]  /*02c0*/  BSYNC.RECONVERGENT B0 ;  /* 0x0000000000007941 */ /* 0x000fea0003800200 */
.L_x_25:
[----:B------:R-:W0:Y:S01]  /*02d0*/  LDCU.64 UR6, c[0x4][0x8] ;  /* 0x01000100ff0677ac */ /* 0x000e220008000a00 */
[----:B------:R-:W-:-:S05]  /*02e0*/  IMAD.SHL.U32 R3, R0, 0x40, RZ ;  /* 0x0000004000037824 */ /* 0x000fca00078e00ff */
[----:B------:R-:W-:-:S04]  /*02f0*/  LOP3.LUT R3, R3, 0x40, RZ, 0xc0, !PT ;  /* 0x0000004003037812 */ /* 0x000fc800078ec0ff */
[----:B0-----:R-:W-:-:S05]  /*0300*/  IADD3 R22, P0, PT, R3, UR6, RZ ;  /* 0x0000000603167c10 */ /* 0x001fca000ff1e0ff */
[----:B------:R-:W-:-:S05]  /*0310*/  IMAD.X R23, RZ, RZ, UR7, P0 ;  /* 0x00000007ff177e24 */ /* 0x000fca00080e06ff */
[----:B------:R-:W2:Y:S04]  /*0320*/  LDG.E.128.CONSTANT R8, desc[UR4][R22.64] ;  /* 0x0000000416087981 */ /* 0x000ea8000c1e9d00 */
[----:B------:R-:W3:Y:S04]  /*0330*/  LDG.E.128.CONSTANT R12, desc[UR4][R22.64+0x10] ;  /* 0x00001004160c7981 */ /* 0x000ee8000c1e9d00 */
[----:B------:R-:W4:Y:S01]  /*0340*/  LDG.E.128.CONSTANT R16, desc[UR4][R22.64+0x20] ;  /* 0x0000200416107981 */ /* 0x000f22000c1e9d00 */
[----:B------:R-:W-:Y:S01]  /*0350*/  LOP3.LUT R3, R0, 0x1, RZ, 0xc0, !PT ;  /* 0x0000000100037812 */ /* 0x000fe200078ec0ff */
[----:B------:R-:W-:Y:S01]  /*0360*/  IMAD.MOV.U32 R24, RZ, RZ, 0x20fd8164 ;  /* 0x20fd8164ff187424 */ /* 0x000fe200078e00ff */
[----:B------:R-:W-:Y:S01]  /*0370*/  DMUL R20, R6, R6 ;  /* 0x0000000606147228 */ /* 0x000fe20000000000 */
[----:B------:R-:W-:Y:S01]  /*0380*/  BSSY.RECONVERGENT B0, `(.L_x_29) ;  /* 0x0000032000007945 */ /* 0x000fe20003800200 */
[----:B------:R-:W-:Y:S01]  /*0390*/  ISETP.NE.U32.AND P0, PT, R3, 0x1, PT ;  /* 0x000000010300780c */ /* 0x000fe20003f05070 */
[----:B------:R-:W-:-:S03]  /*03a0*/  IMAD.MOV.U32 R3, RZ, RZ, 0x3da8ff83 ;  /* 0x3da8ff83ff037424 */ /* 0x000fc600078e00ff */
[----:B------:R-:W-:Y:S02]  /*03b0*/  FSEL R24, R24, -8.06006814911005101289e+34, !P0 ;  /* 0xf9785eba18187808 */ /* 0x000fe40004000000 */
[----:B------:R-:W-:Y:S01]  /*03c0*/  FSEL R25, -R3, 0.11223486810922622681, !P0 ;  /* 0x3de5db6503197808 */ /* 0x000fe20004000100 */
[----:B------:R-:W-:-:S05]  /*03d0*/  IMAD.SHL.U32 R3, R2, 0x2, RZ ;  /* 0x0000000202037824 */ /* 0x000fca00078e00ff */
[----:B--2---:R-:W-:-:S08]  /*03e0*/  DFMA R8, R20, R24, R8 ;  /* 0x000000181408722b */ /* 0x004fd00000000008 */
[C---:B------:R-:W-:Y:S01]  /*03f0*/  DFMA R8, R20.reuse, R8, R10 ;  /* 0x000000081408722b */ /* 0x040fe2000000000a */
[----:B------:R-:W0:Y:S07]  /*0400*/  LDC.64 R10, c[0x0][0x388] ;  /* 0x0000e200ff0a7b82 */ /* 0x000e2e0000000a00 */
[----:B---3--:R-:W-:-:S08]  /*0410*/  DFMA R8, R20, R8, R12 ;  /* 0x000000081408722b */ /* 0x008fd0000000000c */
[----:B------:R-:W-:-:S08]  /*0420*/  DFMA R8, R20, R8, R14 ;  /* 0x000000081408722b */ /* 0x000fd0000000000e */
[----:B----4-:R-:W-:Y:S01]  /*0430*/  DFMA R8, R20, R8, R16 ;  /* 0x000000081408722b */ /* 0x010fe20000000010 */
[----:B0-----:R-:W-:-:S07]  /*0440*/  IMAD.WIDE R2, R3, 0x8, R10 ;  /* 0x0000000803027825 */ /* 0x001fce00078e020a */
        /* <DEDUP_REMOVED lines=8> */
[----:B------:R-:W-:Y:S01]  /*04d0*/  FSEL R7, R9, R7, !P0 ;  /* 0x0000000709077208 */ /* 0x000fe20004000000 */
[----:B------:R-:W-:-:S04]  /*04e0*/  DSETP.NEU.AND P0, PT, |R4|, +INF , PT ;  /* 0x7ff000000400742a */ /* 0x000fc80003f0d200 */
[----:B------:R0:W-:Y:S10]  /*04f0*/  STG.E.64 desc[UR4][R2.64], R6 ;  /* 0x0000000602007986 */ /* 0x0001f4000c101b04 */
[----:B------:R-:W-:Y:S01]  /*0500*/  @!P0 DMUL R16, RZ, R4 ;  /* 0x00000004ff108228 */ /* 0x000fe20000000000 */
[----:B------:R-:W-:Y:S01]  /*0510*/  @!P0 IMAD.MOV.U32 R0, RZ, RZ, RZ ;  /* 0x000000ffff008224 */ /* 0x000fe200078e00ff */
[----:B------:R-:W-:Y:S09]  /*0520*/  @!P0 BRA `(.L_x_30) ;  /* 0x00000000005c8947 */ /* 0x000ff20003800000 */
[----:B------:R-:W-:Y:S01]  /*0530*/  UMOV UR6, 0x6dc9c883 ;  /* 0x6dc9c88300067882 */ /* 0x000fe20000000000 */
[----:B------:R-:W-:Y:S01]  /*0540*/  UMOV UR7, 0x3fe45f30 ;  /* 0x3fe45f3000077882 */ /* 0x000fe20000000000 */
[C---:B------:R-:W-:Y:S02]  /*0550*/  DSETP.GE.AND P0, PT, |R4|.reuse, 2.14748364800000000000e+09, PT ;  /* 0x41e000000400742a */ /* 0x040fe40003f06200 */
[----:B0-----:R-:W-:Y:S01]  /*0560*/  DMUL R6, R4, UR6 ;  /* 0x0000000604067c28 */ /* 0x001fe20008000000 */
        /* <DEDUP_REMOVED lines=16> */
[----:B------:R-:W-:Y:S02]  /*0670*/  IMAD.MOV.U32 R0, RZ, RZ, R10 ;  /* 0x000000ffff007224 */ /* 0x000fe400078e000a */
[----:B------:R-:W-:Y:S02]  /*0680*/  IMAD.MOV.U32 R16, RZ, RZ, R6 ;  /* 0x000000ffff107224 */ /* 0x000fe400078e0006 */
[----:B------:R-:W-:-:S07]  /*0690*/  IMAD.MOV.U32 R17, RZ, RZ, R7 ;  /* 0x000000ffff117224 */ /* 0x000fce00078e0007 */
.L_x_30:
[----:B------:R-:W-:Y:S05]  /*06a0*/  BSYNC.RECONVERGENT B0 ;  /* 0x0000000000007941 */ /* 0x000fea0003800200 */
.L_x_29:
[----:B------:R-:W1:Y:S01]  /*06b0*/  LDCU.64 UR6, c[0x4][0x8] ;  /* 0x01000100ff0677ac */ /* 0x000e620008000a00 */
[----:B------:R-:W-:-:S05]  /*06c0*/  IMAD.SHL.U32 R4, R0, 0x40, RZ ;  /* 0x0000004000047824 */ /* 0x000fca00078e00ff */
[----:B------:R-:W-:-:S04]  /*06d0*/  LOP3.LUT R4, R4, 0x40, RZ, 0xc0, !PT ;  /* 0x0000004004047812 */ /* 0x000fc800078ec0ff */
[----:B-1----:R-:W-:-:S05]  /*06e0*/  IADD3 R20, P0, PT, R4, UR6, RZ ;  /* 0x0000000604147c10 */ /* 0x002fca000ff1e0ff */
[----:B------:R-:W-:-:S05]  /*06f0*/  IMAD.X R21, RZ, RZ, UR7, P0 ;  /* 0x00000007ff157e24 */ /* 0x000fca00080e06ff */
[----:B------:R-:W2:Y:S04]  /*0700*/  LDG.E.128.CONSTANT R12, desc[UR4][R20.64] ;  /* 0x00000004140c7981 */ /* 0x000ea8000c1e9d00 */
[----:B------:R-:W3:Y:S04]  /*0710*/  LDG.E.128.CONSTANT R8, desc[UR4][R20.64+0x10] ;  /* 0x0000100414087981 */ /* 0x000ee8000c1e9d00 */
[----:B0-----:R-:W4:Y:S01]  /*0720*/  LDG.E.128.CONSTANT R4, desc[UR4][R20.64+0x20] ;  /* 0x0000200414047981 */ /* 0x001f22000c1e9d00 */
[----:B------:R-:W-:Y:S01]  /*0730*/  LOP3.LUT R18, R0, 0x1, RZ, 0xc0, !PT ;  /* 0x0000000100127812 */ /* 0x000fe200078ec0ff */
[----:B------:R-:W-:-:S02]  /*0740*/  IMAD.MOV.U32 R22, RZ, RZ, 0x20fd8164 ;  /* 0x20fd8164ff167424 */ /* 0x000fc400078e00ff */
        /* <DEDUP_REMOVED lines=18> */
[----:B------:R-:W-:-:S05]  /*0870*/  FSEL R5, R7, R5, !P0 ;  /* 0x0000000507057208 */ /* 0x000fca0004000000 */
[----:B------:R-:W-:Y:S01]  /*0880*/  STG.E.64 desc[UR4][R2.64+0x8], R4 ;  /* 0x0000080402007986 */ /* 0x000fe2000c101b04 */
[----:B------:R-:W-:Y:S05]  /*0890*/  EXIT ;  /* 0x000000000000794d */ /* 0x000fea0003800000 */
        .type           $_Z15update_u_kernelPdS_d$__internal_trig_reduction_slowpathd,@function
        .size           $_Z15update_u_kernelPdS_d$__internal_trig_reduction_slowpathd,(.L_x_48 - $_Z15update_u_kernelPdS_d$__internal_trig_reduction_slowpathd)
$_Z15update_u_kernelPdS_d$__internal_trig_reduction_slowpathd:
        /* <DEDUP_REMOVED lines=21> */
[----:B------:R-:W-:Y:S01]  /*09f0*/  IMAD.MOV.U32 R18, RZ, RZ, RZ ;  /* 0x000000ffff127224 */ /* 0x000fe200078e00ff */
[----:B------:R-:W-:Y:S02]  /*0a00*/  CS2R R10, SRZ ;  /* 0x00000000000a7805 */ /* 0x000fe4000001ff00 */
[----:B------:R-:W-:-:S07]  /*0a10*/  LOP3.LUT R21, R21, 0x80000000, RZ, 0xfc, !PT ;  /* 0x8000000015157812 */ /* 0x000fce00078efcff */
.L_x_35:
        /* <DEDUP_REMOVED lines=8> */
[----:B------:R-:W-:Y:S02]  /*0aa0*/  IMAD R23, R8, R21, RZ ;  /* 0x0000001508177224 */ /* 0x000fe400078e02ff */
[CC--:B------:R-:W-:Y:S02]  /*0ab0*/  IMAD R20, R9.reuse, R17.reuse, RZ ;  /* 0x0000001109147224 */ /* 0x0c0fe400078e02ff */
[----:B------:R-:W-:Y:S01]  /*0ac0*/  IMAD.HI.U32 R25, R9, R17, RZ ;  /* 0x0000001109197227 */ /* 0x000fe200078e00ff */
[----:B------:R-:W-:-:S03]  /*0ad0*/  IADD3 R11, P0, PT, R23, R11, RZ ;  /* 0x0000000b170b7210 */ /* 0x000fc60007f1e0ff */
[----:B------:R-:W-:Y:S01]  /*0ae0*/  IMAD R23, R18, 0x8, R1 ;  /* 0x0000000812177824 */ /* 0x000fe200078e0201 */
[----:B------:R-:W-:Y:S01]  /*0af0*/  IADD3 R11, P1, PT, R20, R11, RZ ;  /* 0x0000000b140b7210 */ /* 0x000fe20007f3e0ff */
[----:B------:R-:W-:-:S04]  /*0b00*/  IMAD.HI.U32 R20, R8, R21, RZ ;  /* 0x0000001508147227 */ /* 0x000fc800078e00ff */
[----:B------:R-:W-:Y:S01]  /*0b10*/  IMAD.X R8, RZ, RZ, R20, P2 ;  /* 0x000000ffff087224 */ /* 0x000fe200010e0614 */
[----:B------:R0:W-:Y:S01]  /*0b20*/  STL.64 [R23], R10 ;  /* 0x0000000a17007387 */ /* 0x0001e20000100a00 */
[----:B------:R-:W-:-:S03]  /*0b30*/  IMAD.HI.U32 R20, R9, R21, RZ ;  /* 0x0000001509147227 */ /* 0x000fc600078e00ff */
[----:B------:R-:W-:Y:S01]  /*0b40*/  IADD3.X R8, P0, PT, R25, R8, RZ, P0, !PT ;  /* 0x0000000819087210 */ /* 0x000fe2000071e4ff */
[----:B------:R-:W-:Y:S02]  /*0b50*/  IMAD R9, R9, R21, RZ ;  /* 0x0000001509097224 */ /* 0x000fe400078e02ff */
[----:B------:R-:W-:-:S03]  /*0b60*/  VIADD R18, R18, 0x1 ;  /* 0x0000000112127836 */ /* 0x000fc60000000000 */
[----:B------:R-:W-:Y:S01]  /*0b70*/  IADD3.X R9, P1, PT, R9, R8, RZ, P1, !PT ;  /* 0x0000000809097210 */ /* 0x000fe20000f3e4ff */
[----:B------:R-:W-:Y:S01]  /*0b80*/  IMAD.X R8, RZ, RZ, R20, P0 ;  /* 0x000000ffff087224 */ /* 0x000fe200000e0614 */
[----:B------:R-:W-:-:S03]  /*0b90*/  ISETP.NE.AND P0, PT, R16, -0xf, PT ;  /* 0xfffffff11000780c */ /* 0x000fc60003f05270 */
[----:B------:R-:W-:Y:S02]  /*0ba0*/  IMAD.X R8, RZ, RZ, R8, P1 ;  /* 0x000000ffff087224 */ /* 0x000fe400008e0608 */
[----:B0-----:R-:W-:Y:S02]  /*0bb0*/  IMAD.MOV.U32 R10, RZ, RZ, R9 ;  /* 0x000000ffff0a7224 */ /* 0x001fe400078e0009 */
[----:B------:R-:W-:-:S06]  /*0bc0*/  IMAD.MOV.U32 R11, RZ, RZ, R8 ;  /* 0x000000ffff0b7224 */ /* 0x000fcc00078e0008 */
[----:B------:R-:W-:Y:S05]  /*0bd0*/  @P0 BRA `(.L_x_35) ;  /* 0xfffffffc00900947 */ /* 0x000fea000383ffff */
[----:B------:R-:W-:Y:S05]  /*0be0*/  BSYNC.RECONVERGENT B3 ;  /* 0x0000000000037941 */ /* 0x000fea0003800200 */
.L_x_34:
[----:B------:R-:W-:-:S07]  /*0bf0*/  IMAD.MOV.U32 R19, RZ, RZ, R15 ;  /* 0x000000ffff137224 */ /* 0x000fce00078e000f */
.L_x_33:
[----:B------:R-:W-:Y:S05]  /*0c00*/  BSYNC.RECONVERGENT B2 ;  /* 0x0000000000027941 */ /* 0x000fea0003800200 */
.L_x_32:
        /* <DEDUP_REMOVED lines=11> */
[----:B---3--:R-:W-:Y:S02]  /*0cc0*/  @P0 SHF.L.U32 R15, R8, R17, RZ ;  /* 0x00000011080f0219 */ /* 0x008fe400000006ff */
        /* <DEDUP_REMOVED lines=11> */
[----:B------:R-:W-:Y:S02]  /*0d80*/  @P0 LOP3.LUT R6, R14, R19, RZ, 0xfc, !PT ;  /* 0x000000130e060212 */ /* 0x000fe400078efcff */
[----:B------:R-:W-:Y:S02]  /*0d90*/  @P0 SHF.R.U32.HI R13, RZ, R13, R22 ;  /* 0x0000000dff0d0219 */ /* 0x000fe40000011616 */
[----:B------:R-:W-:Y:S02]  /*0da0*/  SHF.L.U64.HI R16, R8, 0x2, R9 ;  /* 0x0000000208107819 */ /* 0x000fe40000010209 */
[----:B------:R-:W-:Y:S02]  /*0db0*/  SHF.L.W.U32.HI R8, R9, 0x2, R6 ;  /* 0x0000000209087819 */ /* 0x000fe40000010e06 */
[----:B------:R-:W-:Y:S02]  /*0dc0*/  @P0 LOP3.LUT R7, R18, R13, RZ, 0xfc, !PT ;  /* 0x0000000d12070212 */ /* 0x000fe400078efcff */
        /* <DEDUP_REMOVED lines=22> */
[--C-:B------:R-:W-:Y:S02]  /*0f30*/  SHF.R.U64 R14, R10, 0x1, R11.reuse ;  /* 0x000000010a0e7819 */ /* 0x100fe4000000120b */
[C---:B------:R-:W-:Y:S02]  /*0f40*/  LOP3.LUT R10, R8.reuse, 0x3f, RZ, 0xc0, !PT ;  /* 0x0000003f080a7812 */ /* 0x040fe400078ec0ff */
        /* <DEDUP_REMOVED lines=8> */
.L_x_37:
[----:B------:R-:W-:Y:S05]  /*0fd0*/  BSYNC.RECONVERGENT B2 ;  /* 0x0000000000027941 */ /* 0x000fea0003800200 */
.L_x_36:
        /* <DEDUP_REMOVED lines=21> */
[----:B------:R-:W-:Y:S02]  /*1130*/  IMAD.X R11, RZ, RZ, R11, P2 ;  /* 0x000000ffff0b7224 */ /* 0x000fe400010e060b */
[----:B------:R-:W-:Y:S01]  /*1140*/  IMAD.IADD R8, R13, 0x1, -R8 ;  /* 0x000000010d087824 */ /* 0x000fe200078e0a08 */
[----:B------:R-:W-:-:S02]  /*1150*/  SHF.R.U32.HI R13, RZ, 0x1e, R7 ;  /* 0x0000001eff0d7819 */ /* 0x000fc40000011607 */
[----:B------:R-:W-:Y:S01]  /*1160*/  SHF.R.U64 R10, R10, 0xa, R11 ;  /* 0x0000000a0a0a7819 */ /* 0x000fe2000000120b */
[----:B------:R-:W-:Y:S01]  /*1170*/  IMAD.SHL.U32 R8, R8, 0x100000, RZ ;  /* 0x0010000008087824 */ /* 0x000fe200078e00ff */
[----:B------:R-:W-:Y:S02]  /*1180*/  LEA.HI R6, R6, R13, RZ, 0x1 ;  /* 0x0000000d06067211 */ /* 0x000fe400078f08ff */
[----:B------:R-:W-:Y:S02]  /*1190*/  IADD3 R10, P2, PT, R10, 0x1, RZ ;  /* 0x000000010a0a7810 */ /* 0x000fe40007f5e0ff */
[----:B------:R-:W-:Y:S01]  /*11a0*/  @!P0 LOP3.LUT R9, R9, 0x80000000, RZ, 0x3c, !PT ;  /* 0x8000000009098812 */ /* 0x000fe200078e3cff */
[----:B------:R-:W-:Y:S01]  /*11b0*/  @P1 IMAD.MOV R6, RZ, RZ, -R6 ;  /* 0x000000ffff061224 */ /* 0x000fe200078e0a06 */
[----:B------:R-:W-:-:S04]  /*11c0*/  LEA.HI.X R11, R11, RZ, RZ, 0x16, P2 ;  /* 0x000000ff0b0b7211 */ /* 0x000fc800010fb4ff */
[--C-:B------:R-:W-:Y:S02]  /*11d0*/  SHF.R.U64 R10, R10, 0x1, R11.reuse ;  /* 0x000000010a0a7819 */ /* 0x100fe4000000120b */
[----:B------:R-:W-:Y:S02]  /*11e0*/  SHF.R.U32.HI R7, RZ, 0x1, R11 ;  /* 0x00000001ff077819 */ /* 0x000fe4000001160b */
[----:B------:R-:W-:-:S04]  /*11f0*/  IADD3 R17, P2, P3, RZ, RZ, R10 ;  /* 0x000000ffff117210 */ /* 0x000fc80007b5e00a */
[----:B------:R-:W-:-:S04]  /*1200*/  IADD3.X R8, PT, PT, R8, 0x3fe00000, R7, P2, P3 ;  /* 0x3fe0000008087810 */ /* 0x000fc800017e6407 */
[----:B------:R-:W-:-:S07]  /*1210*/  LOP3.LUT R12, R8, R9, RZ, 0xfc, !PT ;  /* 0x00000009080c7212 */ /* 0x000fce00078efcff */
.L_x_31:
[----:B------:R-:W-:Y:S02]  /*1220*/  IMAD.MOV.U32 R8, RZ, RZ, R0 ;  /* 0x000000ffff087224 */ /* 0x000fe400078e0000 */
[----:B------:R-:W-:Y:S02]  /*1230*/  IMAD.MOV.U32 R9, RZ, RZ, 0x0 ;  /* 0x00000000ff097424 */ /* 0x000fe400078e00ff */
[----:B------:R-:W-:Y:S02]  /*1240*/  IMAD.MOV.U32 R10, RZ, RZ, R6 ;  /* 0x000000ffff0a7224 */ /* 0x000fe400078e0006 */
[----:B------:R-:W-:Y:S02]  /*1250*/  IMAD.MOV.U32 R6, RZ, RZ, R17 ;  /* 0x000000ffff067224 */ /* 0x000fe400078e0011 */
[----:B------:R-:W-:Y:S01]  /*1260*/  IMAD.MOV.U32 R7, RZ, RZ, R12 ;  /* 0x000000ffff077224 */ /* 0x000fe200078e000c */
[----:B------:R-:W-:Y:S06]  /*1270*/  RET.REL.NODEC R8 `(_Z15update_u_kernelPdS_d) ;  /* 0xffffffec08607950 */ /* 0x000fec0003c3ffff */
.L_x_38:
        /* <DEDUP_REMOVED lines=16> */
.L_x_48:


//--------------------- .text._Z11copy_kernelPdS_ --------------------------
	.section	.text._Z11copy_kernelPdS_,"ax",@progbits
	.align	128
        .global         _Z11copy_kernelPdS_
        .type           _Z11copy_kernelPdS_,@function
        .size           _Z11copy_kernelPdS_,(.L_x_51 - _Z11copy_kernelPdS_)
        .other          _Z11copy_kernelPdS_,@"STO_CUDA_ENTRY STV_DEFAULT"
_Z11copy_kernelPdS_:
.text._Z11copy_kernelPdS_:
[----:B------:R-:W-:Y:S01]  /*0000*/  LDC R1, c[0x0][0x37c] ;  /* 0x0000df00ff017b82 */ /* 0x000fe20000000800 */
[----:B------:R-:W0:Y:S07]  /*0010*/  S2R R0, SR_TID.X ;  /* 0x0000000000007919 */ /* 0x000e2e0000002100 */
[----:B------:R-:W0:Y:S08]  /*0020*/  S2UR UR4, SR_CTAID.X ;  /* 0x00000000000479c3 */ /* 0x000e300000002500 */
[----:B------:R-:W0:Y:S02]  /*0030*/  LDC R7, c[0x0][0x360] ;  /* 0x0000d800ff077b82 */ /* 0x000e240000000800 */
[----:B0-----:R-:W-:-:S05]  /*0040*/  IMAD R7, R7, UR4, R0 ;  /* 0x0000000407077c24 */ /* 0x001fca000f8e0200 */
[----:B------:R-:W-:-:S13]  /*0050*/  ISETP.GT.AND P0, PT, R7, 0x7ff, PT ;  /* 0x000007ff0700780c */ /* 0x000fda0003f04270 */
[----:B------:R-:W-:Y:S05]  /*0060*/  @P0 EXIT ;  /* 0x000000000000094d */ /* 0x000fea0003800000 */
[----:B------:R-:W0:Y:S01]  /*0070*/  LDC.64 R2, c[0x0][0x388] ;  /* 0x0000e200ff027b82 */ /* 0x000e220000000a00 */
[----:B------:R-:W1:Y:S07]  /*0080*/  LDCU.64 UR4, c[0x0][0x358] ;  /* 0x00006b00ff0477ac */ /* 0x000e6e0008000a00 */
[----:B------:R-:W2:Y:S01]  /*0090*/  LDC.64 R4, c[0x0][0x380] ;  /* 0x0000e000ff047b82 */ /* 0x000ea20000000a00 */
[----:B0-----:R-:W-:-:S06]  /*00a0*/  IMAD.WIDE R2, R7, 0x8, R2 ;  /* 0x0000000807027825 */ /* 0x001fcc00078e0202 */
[----:B-1----:R-:W3:Y:S01]  /*00b0*/  LDG.E.64 R2, desc[UR4][R2.64] ;  /* 0x0000000402027981 */ /* 0x002ee2000c1e1b00 */
[----:B--2---:R-:W-:-:S05]  /*00c0*/  IMAD.WIDE R4, R7, 0x8, R4 ;  /* 0x0000000807047825 */ /* 0x004fca00078e0204 */
[----:B---3--:R-:W-:Y:S01]  /*00d0*/  STG.E.64 desc[UR4][R4.64], R2 ;  /* 0x0000000204007986 */ /* 0x008fe2000c101b04 */
[----:B------:R-:W-:Y:S05]  /*00e0*/  EXIT ;  /* 0x000000000000794d */ /* 0x000fea0003800000 */
.L_x_39:
        /* <DEDUP_REMOVED lines=9> */
.L_x_51:


//--------------------- .text._Z15kin_prop_kerneliPdS_S_S_S_ --------------------------
	.section	.text._Z15kin_prop_kerneliPdS_S_S_S_,"ax",@progbits
	.align	128
        .global         _Z15kin_prop_kerneliPdS_S_S_S_
        .type           _Z15kin_prop_kerneliPdS_S_S_S_,@function
        .size           _Z15kin_prop_kerneliPdS_S_S_S_,(.L_x_52 - _Z15kin_prop_kerneliPdS_S_S_S_)
        .other          _Z15kin_prop_kerneliPdS_S_S_S_,@"STO_CUDA_ENTRY STV_DEFAULT"
_Z15kin_prop_kerneliPdS_S_S_S_:
.text._Z15kin_prop_kerneliPdS_S_S_S_:
[----:B------:R-:W-:Y:S01]  /*0000*/  LDC R1, c[0x0][0x37c] ;  /* 0x0000df00ff017b82 */ /* 0x000fe20000000800 */
[----:B------:R-:W0:Y:S07]  /*0010*/  S2R R3, SR_TID.X ;  /* 0x0000000000037919 */ /* 0x000e2e0000002100 */
[----:B------:R-:W0:Y:S08]  /*0020*/  S2UR UR4, SR_CTAID.X ;  /* 0x00000000000479c3 */ /* 0x000e300000002500 */
[----:B------:R-:W0:Y:S02]  /*0030*/  LDC R4, c[0x0][0x360] ;  /* 0x0000d800ff047b82 */ /* 0x000e240000000800 */
[----:B0-----:R-:W-:-:S05]  /*0040*/  IMAD R4, R4, UR4, R3 ;  /* 0x0000000404047c24 */ /* 0x001fca000f8e0203 */
[----:B------:R-:W-:-:S13]  /*0050*/  ISETP.GT.AND P0, PT, R4, 0x3ff, PT ;  /* 0x000003ff0400780c */ /* 0x000fda0003f04270 */
[----:B------:R-:W-:Y:S05]  /*0060*/  @P0 EXIT ;  /* 0x000000000000094d */ /* 0x000fea0003800000 */
[----:B------:R-:W0:Y:S01]  /*0070*/  LDC R25, c[0x0][0x380] ;  /* 0x0000e000ff197b82 */ /* 0x000e220000000800 */
[----:B------:R-:W1:Y:S01]  /*0080*/  LDCU.64 UR4, c[0x0][0x358] ;  /* 0x00006b00ff0477ac */ /* 0x000e620008000a00 */
[----:B------:R-:W-:-:S06]  /*0090*/  SHF.L.U32 R0, R4, 0x1, RZ ;  /* 0x0000000104007819 */ /* 0x000fcc00000006ff */
[----:B------:R-:W2:Y:S08]  /*00a0*/  LDC.64 R16, c[0x0][0x388] ;  /* 0x0000e200ff107b82 */ /* 0x000eb00000000a00 */
[----:B------:R-:W3:Y:S01]  /*00b0*/  LDC.64 R2, c[0x0][0x398] ;  /* 0x0000e600ff027b82 */ /* 0x000ee20000000a00 */
[----:B0-----:R-:W-:-:S07]  /*00c0*/  SHF.L.U32 R5, R25, 0x1, RZ ;  /* 0x0000000119057819 */ /* 0x001fce00000006ff */
[----:B------:R-:W0:Y:S01]  /*00d0*/  LDC.64 R6, c[0x0][0x3a8] ;  /* 0x0000ea00ff067b82 */ /* 0x000e220000000a00 */
[----:B--2---:R-:W-:-:S05]  /*00e0*/  IMAD.WIDE R8, R0, 0x8, R16 ;  /* 0x0000000800087825 */ /* 0x004fca00078e0210 */
[----:B-1----:R-:W2:Y:S01]  /*00f0*/  LDG.E.64 R18, desc[UR4][R8.64+0x8] ;  /* 0x0000080408127981 */ /* 0x002ea2000c1e1b00 */
[----:B---3--:R-:W-:-:S03]  /*0100*/  IMAD.WIDE R2, R5, 0x8, R2 ;  /* 0x0000000805027825 */ /* 0x008fc600078e0202 */
[----:B------:R-:W3:Y:S04]  /*0110*/  LDG.E.64 R14, desc[UR4][R8.64] ;  /* 0x00000004080e7981 */ /* 0x000ee8000c1e1b00 */
[----:B------:R-:W2:Y:S04]  /*0120*/  LDG.E.64 R12, desc[UR4][R2.64+0x8] ;  /* 0x00000804020c7981 */ /* 0x000ea8000c1e1b00 */
[----:B------:R-:W4:Y:S01]  /*0130*/  LDG.E.64 R20, desc[UR4][R2.64] ;  /* 0x0000000402147981 */ /* 0x000f22000c1e1b00 */
[----:B------:R-:W-:-:S05]  /*0140*/  VIADD R5, R4, 0x3ff ;  /* 0x000003ff04057836 */ /* 0x000fca0000000000 */
[----:B------:R-:W-:-:S04]  /*0150*/  SHF.R.S32.HI R10, RZ, 0x1f, R5 ;  /* 0x0000001fff0a7819 */ /* 0x000fc80000011405 */
[----:B------:R-:W-:-:S04]  /*0160*/  LEA.HI R10, R10, R5, RZ, 0xa ;  /* 0x000000050a0a7211 */ /* 0x000fc800078f50ff */
[----:B------:R-:W-:Y:S02]  /*0170*/  LOP3.LUT R22, R10, 0x7ffffc00, RZ, 0xc0, !PT ;  /* 0x7ffffc000a167812 */ /* 0x000fe400078ec0ff */
[----:B------:R-:W-:-:S03]  /*0180*/  IADD3 R10, PT, PT, R4, 0x1, RZ ;  /* 0x00000001040a7810 */ /* 0x000fc60007ffe0ff */
[----:B------:R-:W-:Y:S01]  /*0190*/  IMAD.IADD R22, R5, 0x1, -R22 ;  /* 0x0000000105167824 */ /* 0x000fe200078e0a16 */
[----:B------:R-:W-:Y:S01]  /*01a0*/  SHF.R.S32.HI R11, RZ, 0x1f, R10 ;  /* 0x0000001fff0b7819 */ /* 0x000fe2000001140a */
[----:B------:R-:W1:Y:S01]  /*01b0*/  LDC.64 R4, c[0x0][0x3a0] ;  /* 0x0000e800ff047b82 */ /* 0x000e620000000a00 */
[----:B------:R-:W-:Y:S01]  /*01c0*/  LEA R25, R25, R0, 0xb ;  /* 0x0000000019197211 */ /* 0x000fe200078e58ff */
[----:B------:R-:W-:Y:S01]  /*01d0*/  IMAD.SHL.U32 R29, R22, 0x2, RZ ;  /* 0x00000002161d7824 */ /* 0x000fe200078e00ff */
[----:B------:R-:W-:-:S03]  /*01e0*/  LEA.HI R11, R11, R10, RZ, 0xa ;  /* 0x0000000a0b0b7211 */ /* 0x000fc600078f50ff */
[----:B0-----:R-:W-:Y:S01]  /*01f0*/  IMAD.WIDE R6, R25, 0x8, R6 ;  /* 0x0000000819067825 */ /* 0x001fe200078e0206 */
[----:B------:R-:W-:-:S03]  /*0200*/  LOP3.LUT R11, R11, 0x7ffffc00, RZ, 0xc0, !PT ;  /* 0x7ffffc000b0b7812 */ /* 0x000fc600078ec0ff */
[----:B------:R-:W-:Y:S01]  /*0210*/  IMAD.WIDE R28, R29, 0x8, R16 ;  /* 0x000000081d1c7825 */ /* 0x000fe200078e0210 */
[----:B------:R-:W-:Y:S02]  /*0220*/  IADD3 R22, PT, PT, R10, -R11, RZ ;  /* 0x8000000b0a167210 */ /* 0x000fe40007ffe0ff */
[----:B------:R-:W5:Y:S04]  /*0230*/  LDG.E.64 R10, desc[UR4][R6.64] ;  /* 0x00000004060a7981 */ /* 0x000f68000c1e1b00 */
[----:B------:R-:W5:Y:S04]  /*0240*/  LDG.E.64 R8, desc[UR4][R28.64] ;  /* 0x000000041c087981 */ /* 0x000f68000c1e1b00 */
[----:B------:R-:W5:Y:S01]  /*0250*/  LDG.E.64 R2, desc[UR4][R28.64+0x8] ;  /* 0x000008041c027981 */ /* 0x000f62000c1e1b00 */
[----:B------:R-:W-:-:S03]  /*0260*/  IMAD.SHL.U32 R27, R22, 0x2, RZ ;  /* 0x00000002161b7824 */ /* 0x000fc600078e00ff */
[----:B------:R-:W5:Y:S01]  /*0270*/  LDG.E.64 R6, desc[UR4][R6.64+0x8] ;  /* 0x0000080406067981 */ /* 0x000f62000c1e1b00 */
[----:B-1----:R-:W-:-:S04]  /*0280*/  IMAD.WIDE R4, R25, 0x8, R4 ;  /* 0x0000000819047825 */ /* 0x002fc800078e0204 */
[----:B------:R-:W-:Y:S01]  /*0290*/  IMAD.WIDE R16, R27, 0x8, R16 ;  /* 0x000000081b107825 */ /* 0x000fe200078e0210 */
[----:B------:R-:W5:Y:S04]  /*02a0*/  LDG.E.64 R24, desc[UR4][R4.64] ;  /* 0x0000000404187981 */ /* 0x000f68000c1e1b00 */
[----:B------:R-:W5:Y:S04]  /*02b0*/  LDG.E.64 R26, desc[UR4][R16.64+0x8] ;  /* 0x00000804101a7981 */ /* 0x000f68000c1e1b00 */
[----:B------:R-:W5:Y:S01]  /*02c0*/  LDG.E.64 R28, desc[UR4][R4.64+0x8] ;  /* 0x00000804041c7981 */ /* 0x000f62000c1e1b00 */
[----:B--2---:R-:W-:-:S02]  /*02d0*/  DMUL R22, R12, R18 ;  /* 0x000000120c167228 */ /* 0x004fc40000000000 */
[----:B----4-:R-:W-:-:S06]  /*02e0*/  DMUL R18, R20, R18 ;  /* 0x0000001214127228 */ /* 0x010fcc0000000000 */
[-C--:B---3--:R-:W-:Y:S01]  /*02f0*/  DFMA R22, R20, R14.reuse, -R22 ;  /* 0x0000000e1416722b */ /* 0x088fe20000000816 */
[----:B------:R-:W2:Y:S01]  /*0300*/  LDG.E.64 R20, desc[UR4][R16.64] ;  /* 0x0000000410147981 */ /* 0x000ea2000c1e1b00 */
[----:B------:R-:W-:-:S06]  /*0310*/  DFMA R18, R12, R14, R18 ;  /* 0x0000000e0c12722b */ /* 0x000fcc0000000012 */
[C---:B-----5:R-:W-:Y:S02]  /*0320*/  DFMA R22, R10.reuse, R8, R22 ;  /* 0x000000080a16722b */ /* 0x060fe40000000016 */
[-C--:B------:R-:W-:Y:S01]  /*0330*/  DFMA R18, R10, R2.reuse, R18 ;  /* 0x000000020a12722b */ /* 0x080fe20000000012 */
[----:B------:R-:W0:Y:S05]  /*0340*/  LDC.64 R10, c[0x0][0x390] ;  /* 0x0000e400ff0a7b82 */ /* 0x000e2a0000000a00 */
[C---:B------:R-:W-:Y:S02]  /*0350*/  DFMA R22, -R6.reuse, R2, R22 ;  /* 0x000000020616722b */ /* 0x040fe40000000116 */
[----:B------:R-:W-:-:S08]  /*0360*/  DFMA R18, R6, R8, R18 ;  /* 0x000000080612722b */ /* 0x000fd00000000012 */
[C---:B------:R-:W-:Y:S01]  /*0370*/  DFMA R18, R24.reuse, R26, R18 ;  /* 0x0000001a1812722b */ /* 0x040fe20000000012 */
[----:B0-----:R-:W-:Y:S01]  /*0380*/  IMAD.WIDE R10, R0, 0x8, R10 ;  /* 0x00000008000a7825 */ /* 0x001fe200078e020a */
[----:B--2---:R-:W-:-:S06]  /*0390*/  DFMA R22, R24, R20, R22 ;  /* 0x000000141816722b */ /* 0x004fcc0000000016 */
[C---:B------:R-:W-:Y:S02]  /*03a0*/  DFMA R18, R28.reuse, R20, R18 ;  /* 0x000000141c12722b */ /* 0x040fe40000000012 */
[----:B------:R-:W-:-:S05]  /*03b0*/  DFMA R22, -R28, R26, R22 ;  /* 0x0000001a1c16722b */ /* 0x000fca0000000116 */
[----:B------:R-:W-:Y:S04]  /*03c0*/  STG.E.64 desc[UR4][R10.64+0x8], R18 ;  /* 0x000008120a007986 */ /* 0x000fe8000c101b04 */
[----:B------:R-:W-:Y:S01]  /*03d0*/  STG.E.64 desc[UR4][R10.64], R22 ;  /* 0x000000160a007986 */ /* 0x000fe2000c101b04 */
[----:B------:R-:W-:Y:S05]  /*03e0*/  EXIT ;  /* 0x000000000000794d */ /* 0x000fea0003800000 */
.L_x_40:
        /* <DEDUP_REMOVED lines=9> */
.L_x_52:


//--------------------- .text._Z15pot_prop_kernelPdS_ --------------------------
	.section	.text._Z15pot_prop_kernelPdS_,"ax",@progbits
	.align	128
        .global         _Z15pot_prop_kernelPdS_
        .type           _Z15pot_prop_kernelPdS_,@function
        .size           _Z15pot_prop_kernelPdS_,(.L_x_53 - _Z15pot_prop_kernelPdS_)
        .other          _Z15pot_prop_kernelPdS_,@"STO_CUDA_ENTRY STV_DEFAULT"
_Z15pot_prop_kernelPdS_:
.text._Z15pot_prop_kernelPdS_:
        /* <DEDUP_REMOVED lines=8> */
[----:B------:R-:W1:Y:S01]  /*0080*/  LDCU.64 UR4, c[0x0][0x358] ;  /* 0x00006b00ff0477ac */ /* 0x000e620008000a00 */
[----:B------:R-:W-:-:S06]  /*0090*/  SHF.L.U32 R5, R0, 0x1, RZ ;  /* 0x0000000100057819 */ /* 0x000fcc00000006ff */
[----:B------:R-:W2:Y:S01]  /*00a0*/  LDC.64 R8, c[0x0][0x388] ;  /* 0x0000e200ff087b82 */ /* 0x000ea20000000a00 */
[----:B0-----:R-:W-:-:S05]  /*00b0*/  IMAD.WIDE R2, R5, 0x8, R2 ;  /* 0x0000000805027825 */ /* 0x001fca00078e0202 */
[----:B-1----:R-:W3:Y:S01]  /*00c0*/  LDG.E.64 R6, desc[UR4][R2.64+0x8] ;  /* 0x0000080402067981 */ /* 0x002ee2000c1e1b00 */
[----:B--2---:R-:W-:-:S03]  /*00d0*/  IMAD.WIDE R8, R5, 0x8, R8 ;  /* 0x0000000805087825 */ /* 0x004fc600078e0208 */
[----:B------:R-:W2:Y:S04]  /*00e0*/  LDG.E.64 R4, desc[UR4][R2.64] ;  /* 0x0000000402047981 */ /* 0x000ea8000c1e1b00 */
[----:B------:R-:W3:Y:S04]  /*00f0*/  LDG.E.64 R12, desc[UR4][R8.64+0x8] ;  /* 0x00000804080c7981 */ /* 0x000ee8000c1e1b00 */
[----:B------:R-:W4:Y:S01]  /*0100*/  LDG.E.64 R10, desc[UR4][R8.64] ;  /* 0x00000004080a7981 */ /* 0x000f22000c1e1b00 */
[-C--:B---3--:R-:W-:Y:S02]  /*0110*/  DMUL R14, R6, R12.reuse ;  /* 0x0000000c060e7228 */ /* 0x088fe40000000000 */
[----:B--2---:R-:W-:-:S06]  /*0120*/  DMUL R12, R4, R12 ;  /* 0x0000000c040c7228 */ /* 0x004fcc0000000000 */
[-C--:B----4-:R-:W-:Y:S02]  /*0130*/  DFMA R14, R4, R10.reuse, -R14 ;  /* 0x0000000a040e722b */ /* 0x090fe4000000080e */
[----:B------:R-:W-:-:S05]  /*0140*/  DFMA R12, R6, R10, R12 ;  /* 0x0000000a060c722b */ /* 0x000fca000000000c */
[----:B------:R-:W-:Y:S04]  /*0150*/  STG.E.64 desc[UR4][R2.64], R14 ;  /* 0x0000000e02007986 */ /* 0x000fe8000c101b04 */
[----:B------:R-:W-:Y:S01]  /*0160*/  STG.E.64 desc[UR4][R2.64+0x8], R12 ;  /* 0x0000080c02007986 */ /* 0x000fe2000c101b04 */
[----:B------:R-:W-:Y:S05]  /*0170*/  EXIT ;  /* 0x000000000000794d */ /* 0x000fea0003800000 */
.L_x_41:
        /* <DEDUP_REMOVED lines=16> */
.L_x_53:


//--------------------- .nv.global.init           --------------------------
	.section	.nv.global.init,"aw",@progbits
	.align	16
.nv.global.init:
	.type		__cudart_sin_cos_coeffs,@object
	.size		__cudart_sin_cos_coeffs,(__cudart_i2opi_d - __cudart_sin_cos_coeffs)
__cudart_sin_cos_coeffs:
        /*0000*/ 	.byte	0x46, 0xd2, 0xb0, 0x2c, 0xf1, 0xe5, 0x5a, 0xbe, 0x92, 0xe3, 0xac, 0x69, 0xe3, 0x1d, 0xc7, 0x3e
        /*0010*/ 	.byte	0xa1, 0x62, 0xdb, 0x19, 0xa0, 0x01, 0x2a, 0xbf, 0x18, 0x08, 0x11, 0x11, 0x11, 0x11, 0x81, 0x3f
        /*0020*/ 	.byte	0x54, 0x55, 0x55, 0x55, 0x55, 0x55, 0xc5, 0xbf, 0x00, 0x00, 0x00, 0x00, 0x00, 0x00, 0x00, 0x00
        /*0030*/ 	.byte	0x00, 0x00, 0x00, 0x00, 0x00, 0x00, 0x00, 0x00, 0x64, 0x81, 0xfd, 0x20, 0x83, 0xff, 0xa8, 0xbd
        /*0040*/ 	.byte	0x28, 0x85, 0xef, 0xc1, 0xa7, 0xee, 0x21, 0x3e, 0xd9, 0xe6, 0x06, 0x8e, 0x4f, 0x7e, 0x92, 0xbe
        /*0050*/ 	.byte	0xe9, 0xbc, 0xdd, 0x19, 0xa0, 0x01, 0xfa, 0x3e, 0x47, 0x5d, 0xc1, 0x16, 0x6c, 0xc1, 0x56, 0xbf
        /*0060*/ 	.byte	0x51, 0x55, 0x55, 0x55, 0x55, 0x55, 0xa5, 0x3f, 0x00, 0x00, 0x00, 0x00, 0x00, 0x00, 0xe0, 0xbf
        /*0070*/ 	.byte	0x00, 0x00, 0x00, 0x00, 0x00, 0x00, 0xf0, 0x3f, 0x00, 0x00, 0x00, 0x00, 0x00, 0x00, 0x00, 0x00
	.type		__cudart_i2opi_d,@object
	.size		__cudart_i2opi_d,(.L_0 - __cudart_i2opi_d)
__cudart_i2opi_d:
        /* <DEDUP_REMOVED lines=9> */
.L_0:


//--------------------- .nv.shared.reserved.0     --------------------------
	.section	.nv.shared.reserved.0,"aw",@nobits
	.weak		__nv_reservedSMEM_offset_0_alias
	.size		__nv_reservedSMEM_offset_0_alias, 0, 64
	.other		__nv_reservedSMEM_offset_0_alias,@"STO_CUDA_RESERVED_SHARED STV_DEFAULT"
__nv_reservedSMEM_offset_0_alias:
	.zero		0
	.zero		64


//--------------------- .nv.constant0._Z23update_potential_kernelPdddddddi --------------------------
	.section	.nv.constant0._Z23update_potential_kernelPdddddddi,"a",@progbits
	.sectionflags	@""
	.align	4
.nv.constant0._Z23update_potential_kernelPdddddddi:
	.zero		956


//--------------------- .nv.constant0._Z15update_u_kernelPdS_d --------------------------
	.section	.nv.constant0._Z15update_u_kernelPdS_d,"a",@progbits
	.sectionflags	@""
	.align	4
.nv.constant0._Z15update_u_kernelPdS_d:
	.zero		920


//--------------------- .nv.constant0._Z11copy_kernelPdS_ --------------------------
	.section	.nv.constant0._Z11copy_kernelPdS_,"a",@progbits
	.sectionflags	@""
	.align	4
.nv.constant0._Z11copy_kernelPdS_:
	.zero		912


//--------------------- .nv.constant0._Z15kin_prop_kerneliPdS_S_S_S_ --------------------------
	.section	.nv.constant0._Z15kin_prop_kerneliPdS_S_S_S_,"a",@progbits
	.sectionflags	@""
	.align	4
.nv.constant0._Z15kin_prop_kerneliPdS_S_S_S_:
	.zero		944


//--------------------- .nv.constant0._Z15pot_prop_kernelPdS_ --------------------------
	.section	.nv.constant0._Z15pot_prop_kernelPdS_,"a",@progbits
	.sectionflags	@""
	.align	4
.nv.constant0._Z15pot_prop_kernelPdS_:
	.zero		912


//--------------------- SYMBOLS --------------------------

	.type		.nv.reservedSmem.offset0,@object
	.size		.nv.reservedSmem.offset0,0x4
